	.target	sm_100a

	.elftype	@"ET_EXEC"


//--------------------- .note.nv.tkinfo           --------------------------
	.section	.note.nv.tkinfo,"",@"SHT_NOTE"
	.sectionflags	@"SHF_NOTE_NV_TKINFO"
	.tkinfo
        /*0018*/ 	.word	0x00000002
        /*0030*/ 	.string	""
        /*0030*/ 	.string	"ptxas"
        /*0030*/ 	.string	"Cuda compilation tools, release 13.0, V13.0.88"
        /*0030*/ 	.string	"Build cuda_13.0.r13.0/compiler.36424714_0"
        /*0030*/ 	.string	"-arch sm_100a -m 64 "



//--------------------- .note.nv.cuinfo           --------------------------
	.section	.note.nv.cuinfo,"",@"SHT_NOTE"
	.sectionflags	@"SHF_NOTE_NV_CUINFO"
        /*0018*/ 	.short	0x0002
        /*001a*/ 	.short	0x0064
        /*001c*/ 	.short	0x0082
	.zero		2


//--------------------- .nv.info                  --------------------------
	.section	.nv.info,"",@"SHT_CUDA_INFO"
	.align	4


	//----- nvinfo : EIATTR_REGCOUNT
	.align		4
        /*0000*/ 	.byte	0x04, 0x2f
        /*0002*/ 	.short	(.L_19 - .L_18)
	.align		4
.L_18:
        /*0004*/ 	.word	index@(_ZN7cutlass13device_kernelINS_4gemm6kernel13GemmUniversalIN4cute5tupleIJiiiiEEENS1_10collective13CollectiveMmaINS1_35MainloopSm100TmaUmmaWarpSpecializedILi9ELi2ELi4ENS5_IJNS4_1CILi2EEENSA_ILi1EEESC_EEEEENS5_IJNSA_ILi256EEENSA_ILi64EEENSA_ILi32EEEEEEfNS5_IJlSC_lEEEfSJ_NS4_8TiledMMAINS4_8MMA_AtomIJNS4_23SM100_MMA_TF32_2x1SM_SSINS_10tfloat32_tESN_fLi256ELi64ELNS4_4UMMA5MajorE0ELSP_0ELNSO_7ScaleInE0ELSQ_0EEEEEENS4_6LayoutINS5_IJSC_SC_SC_EEENS5_IJNSA_ILi0EEESV_SV_EEEEENS5_IJNS4_10UnderscoreESY_SY_EEEEENS4_18SM100_TMA_2SM_LOADENS4_14ComposedLayoutINS4_7SwizzleILi3ELi4ELi3EEENS4_18smem_ptr_flag_bitsILi32EEENST_INS5_IJNSA_ILi8EEESH_EEENS5_IJSH_SC_EEEEEEEvNS4_8identityES11_S1B_vS1C_EENS_8epilogue10collective18CollectiveEpilogueINS1E_23Sm100TmaWarpSpecializedILi4ELi2ELi16ELb1ELb0EEEJNS5_IJNSA_ILi128EEESG_SH_EEENS5_IJNST_IS1J_SC_EENST_INSA_ILi16EEESC_EEEEEfSJ_fSJ_NS1E_6fusion15FusionCallbacksIS1I_NS1P_17LinearCombinationIffffLNS_15FloatRoundStyleE2EEES1K_S1O_JEEENS4_5SM1004TMEM4LOAD26SM100_TMEM_LOAD_32dp32b16xENS4_13SM90_TMA_LOADENS12_INS13_ILi2ELi4ELi3EEES16_NST_INS5_IJS17_S1M_EEENS5_IJS1M_SC_EEEEEEENS4_39AutoVectorizingCopyWithAssumedAlignmentILi128EEENS4_14SM90_TMA_STOREES24_S26_S26_EEEvvEEEEvNT_6ParamsE)
        /*0008*/ 	.word	0x0000005a


	//----- nvinfo : EIATTR_FRAME_SIZE
	.align		4
.L_19:
        /*000c*/ 	.byte	0x04, 0x11
        /*000e*/ 	.short	(.L_21 - .L_20)
	.align		4
.L_20:
        /*0010*/ 	.word	index@($__internal_2_$__cuda_sm10x_tcgen05_guardrail_trap_unallocated_columns_being_dealloced)
        /*0014*/ 	.word	0x00000000


	//----- nvinfo : EIATTR_FRAME_SIZE
	.align		4
.L_21:
        /*0018*/ 	.byte	0x04, 0x11
        /*001a*/ 	.short	(.L_23 - .L_22)
	.align		4
.L_22:
        /*001c*/ 	.word	index@($__internal_1_$__cuda_sm10x_tcgen05_guardrail_trap_phase_invalid_during_alloc)
        /*0020*/ 	.word	0x00000000


	//----- nvinfo : EIATTR_FRAME_SIZE
	.align		4
.L_23:
        /*0024*/ 	.byte	0x04, 0x11
        /*0026*/ 	.short	(.L_25 - .L_24)
	.align		4
.L_24:
        /*0028*/ 	.word	index@($__internal_0_$__cuda_sm10x_tcgen05_guardrail_trap_col_being_dealloced_not_returned_by_alloc)
        /*002c*/ 	.word	0x00000000


	//----- nvinfo : EIATTR_FRAME_SIZE
	.align		4
.L_25:
        /*0030*/ 	.byte	0x04, 0x11
        /*0032*/ 	.short	(.L_27 - .L_26)
	.align		4
.L_26:
        /*0034*/ 	.word	index@(_ZN7cutlass13device_kernelINS_4gemm6kernel13GemmUniversalIN4cute5tupleIJiiiiEEENS1_10collective13CollectiveMmaINS1_35MainloopSm100TmaUmmaWarpSpecializedILi9ELi2ELi4ENS5_IJNS4_1CILi2EEENSA_ILi1EEESC_EEEEENS5_IJNSA_ILi256EEENSA_ILi64EEENSA_ILi32EEEEEEfNS5_IJlSC_lEEEfSJ_NS4_8TiledMMAINS4_8MMA_AtomIJNS4_23SM100_MMA_TF32_2x1SM_SSINS_10tfloat32_tESN_fLi256ELi64ELNS4_4UMMA5MajorE0ELSP_0ELNSO_7ScaleInE0ELSQ_0EEEEEENS4_6LayoutINS5_IJSC_SC_SC_EEENS5_IJNSA_ILi0EEESV_SV_EEEEENS5_IJNS4_10UnderscoreESY_SY_EEEEENS4_18SM100_TMA_2SM_LOADENS4_14ComposedLayoutINS4_7SwizzleILi3ELi4ELi3EEENS4_18smem_ptr_flag_bitsILi32EEENST_INS5_IJNSA_ILi8EEESH_EEENS5_IJSH_SC_EEEEEEEvNS4_8identityES11_S1B_vS1C_EENS_8epilogue10collective18CollectiveEpilogueINS1E_23Sm100TmaWarpSpecializedILi4ELi2ELi16ELb1ELb0EEEJNS5_IJNSA_ILi128EEESG_SH_EEENS5_IJNST_IS1J_SC_EENST_INSA_ILi16EEESC_EEEEEfSJ_fSJ_NS1E_6fusion15FusionCallbacksIS1I_NS1P_17LinearCombinationIffffLNS_15FloatRoundStyleE2EEES1K_S1O_JEEENS4_5SM1004TMEM4LOAD26SM100_TMEM_LOAD_32dp32b16xENS4_13SM90_TMA_LOADENS12_INS13_ILi2ELi4ELi3EEES16_NST_INS5_IJS17_S1M_EEENS5_IJS1M_SC_EEEEEEENS4_39AutoVectorizingCopyWithAssumedAlignmentILi128EEENS4_14SM90_TMA_STOREES24_S26_S26_EEEvvEEEEvNT_6ParamsE)
        /*0038*/ 	.word	0x00000000


	//----- nvinfo : EIATTR_MIN_STACK_SIZE
	.align		4
.L_27:
        /*003c*/ 	.byte	0x04, 0x12
        /*003e*/ 	.short	(.L_29 - .L_28)
	.align		4
.L_28:
        /*0040*/ 	.word	index@(_ZN7cutlass13device_kernelINS_4gemm6kernel13GemmUniversalIN4cute5tupleIJiiiiEEENS1_10collective13CollectiveMmaINS1_35MainloopSm100TmaUmmaWarpSpecializedILi9ELi2ELi4ENS5_IJNS4_1CILi2EEENSA_ILi1EEESC_EEEEENS5_IJNSA_ILi256EEENSA_ILi64EEENSA_ILi32EEEEEEfNS5_IJlSC_lEEEfSJ_NS4_8TiledMMAINS4_8MMA_AtomIJNS4_23SM100_MMA_TF32_2x1SM_SSINS_10tfloat32_tESN_fLi256ELi64ELNS4_4UMMA5MajorE0ELSP_0ELNSO_7ScaleInE0ELSQ_0EEEEEENS4_6LayoutINS5_IJSC_SC_SC_EEENS5_IJNSA_ILi0EEESV_SV_EEEEENS5_IJNS4_10UnderscoreESY_SY_EEEEENS4_18SM100_TMA_2SM_LOADENS4_14ComposedLayoutINS4_7SwizzleILi3ELi4ELi3EEENS4_18smem_ptr_flag_bitsILi32EEENST_INS5_IJNSA_ILi8EEESH_EEENS5_IJSH_SC_EEEEEEEvNS4_8identityES11_S1B_vS1C_EENS_8epilogue10collective18CollectiveEpilogueINS1E_23Sm100TmaWarpSpecializedILi4ELi2ELi16ELb1ELb0EEEJNS5_IJNSA_ILi128EEESG_SH_EEENS5_IJNST_IS1J_SC_EENST_INSA_ILi16EEESC_EEEEEfSJ_fSJ_NS1E_6fusion15FusionCallbacksIS1I_NS1P_17LinearCombinationIffffLNS_15FloatRoundStyleE2EEES1K_S1O_JEEENS4_5SM1004TMEM4LOAD26SM100_TMEM_LOAD_32dp32b16xENS4_13SM90_TMA_LOADENS12_INS13_ILi2ELi4ELi3EEES16_NST_INS5_IJS17_S1M_EEENS5_IJS1M_SC_EEEEEEENS4_39AutoVectorizingCopyWithAssumedAlignmentILi128EEENS4_14SM90_TMA_STOREES24_S26_S26_EEEvvEEEEvNT_6ParamsE)
        /*0044*/ 	.word	0x00000000
.L_29:


//--------------------- .nv.compat                --------------------------
	.section	.nv.compat,"",@"SHT_CUDA_COMPAT_INFO"
	.align	4
        /*0000*/ 	.byte	0x02, 0x09, 0x01, 0x00, 0x02, 0x02, 0x02, 0x00, 0x02, 0x05, 0x05, 0x00, 0x03, 0x07, 0x01, 0x01
        /*0010*/ 	.byte	0x02, 0x03, 0x01, 0x00, 0x02, 0x06, 0x01, 0x00, 0x04, 0x0b, 0x08, 0x00, 0x09, 0x00, 0x00, 0x00
        /*0020*/ 	.byte	0x00, 0x00, 0x00, 0x00


//--------------------- .nv.info._ZN7cutlass13device_kernelINS_4gemm6kernel13GemmUniversalIN4cute5tupleIJiiiiEEENS1_10collective13CollectiveMmaINS1_35MainloopSm100TmaUmmaWarpSpecializedILi9ELi2ELi4ENS5_IJNS4_1CILi2EEENSA_ILi1EEESC_EEEEENS5_IJNSA_ILi256EEENSA_ILi64EEENSA_ILi32EEEEEEfNS5_IJlSC_lEEEfSJ_NS4_8TiledMMAINS4_8MMA_AtomIJNS4_23SM100_MMA_TF32_2x1SM_SSINS_10tfloat32_tESN_fLi256ELi64ELNS4_4UMMA5MajorE0ELSP_0ELNSO_7ScaleInE0ELSQ_0EEEEEENS4_6LayoutINS5_IJSC_SC_SC_EEENS5_IJNSA_ILi0EEESV_SV_EEEEENS5_IJNS4_10UnderscoreESY_SY_EEEEENS4_18SM100_TMA_2SM_LOADENS4_14ComposedLayoutINS4_7SwizzleILi3ELi4ELi3EEENS4_18smem_ptr_flag_bitsILi32EEENST_INS5_IJNSA_ILi8EEESH_EEENS5_IJSH_SC_EEEEEEEvNS4_8identityES11_S1B_vS1C_EENS_8epilogue10collective18CollectiveEpilogueINS1E_23Sm100TmaWarpSpecializedILi4ELi2ELi16ELb1ELb0EEEJNS5_IJNSA_ILi128EEESG_SH_EEENS5_IJNST_IS1J_SC_EENST_INSA_ILi16EEESC_EEEEEfSJ_fSJ_NS1E_6fusion15FusionCallbacksIS1I_NS1P_17LinearCombinationIffffLNS_15FloatRoundStyleE2EEES1K_S1O_JEEENS4_5SM1004TMEM4LOAD26SM100_TMEM_LOAD_32dp32b16xENS4_13SM90_TMA_LOADENS12_INS13_ILi2ELi4ELi3EEES16_NST_INS5_IJS17_S1M_EEENS5_IJS1M_SC_EEEEEEENS4_39AutoVectorizingCopyWithAssumedAlignmentILi128EEENS4_14SM90_TMA_STOREES24_S26_S26_EEEvvEEEEvNT_6ParamsE --------------------------
	.section	.nv.info._ZN7cutlass13device_kernelINS_4gemm6kernel13GemmUniversalIN4cute5tupleIJiiiiEEENS1_10collective13CollectiveMmaINS1_35MainloopSm100TmaUmmaWarpSpecializedILi9ELi2ELi4ENS5_IJNS4_1CILi2EEENSA_ILi1EEESC_EEEEENS5_IJNSA_ILi256EEENSA_ILi64EEENSA_ILi32EEEEEEfNS5_IJlSC_lEEEfSJ_NS4_8TiledMMAINS4_8MMA_AtomIJNS4_23SM100_MMA_TF32_2x1SM_SSINS_10tfloat32_tESN_fLi256ELi64ELNS4_4UMMA5MajorE0ELSP_0ELNSO_7ScaleInE0ELSQ_0EEEEEENS4_6LayoutINS5_IJSC_SC_SC_EEENS5_IJNSA_ILi0EEESV_SV_EEEEENS5_IJNS4_10UnderscoreESY_SY_EEEEENS4_18SM100_TMA_2SM_LOADENS4_14ComposedLayoutINS4_7SwizzleILi3ELi4ELi3EEENS4_18smem_ptr_flag_bitsILi32EEENST_INS5_IJNSA_ILi8EEESH_EEENS5_IJSH_SC_EEEEEEEvNS4_8identityES11_S1B_vS1C_EENS_8epilogue10collective18CollectiveEpilogueINS1E_23Sm100TmaWarpSpecializedILi4ELi2ELi16ELb1ELb0EEEJNS5_IJNSA_ILi128EEESG_SH_EEENS5_IJNST_IS1J_SC_EENST_INSA_ILi16EEESC_EEEEEfSJ_fSJ_NS1E_6fusion15FusionCallbacksIS1I_NS1P_17LinearCombinationIffffLNS_15FloatRoundStyleE2EEES1K_S1O_JEEENS4_5SM1004TMEM4LOAD26SM100_TMEM_LOAD_32dp32b16xENS4_13SM90_TMA_LOADENS12_INS13_ILi2ELi4ELi3EEES16_NST_INS5_IJS17_S1M_EEENS5_IJS1M_SC_EEEEEEENS4_39AutoVectorizingCopyWithAssumedAlignmentILi128EEENS4_14SM90_TMA_STOREES24_S26_S26_EEEvvEEEEvNT_6ParamsE,"",@"SHT_CUDA_INFO"
	.sectionflags	@""
	.align	4


	//----- nvinfo : EIATTR_CUDA_API_VERSION
	.align		4
        /*0000*/ 	.byte	0x04, 0x37
        /*0002*/ 	.short	(.L_31 - .L_30)
.L_30:
        /*0004*/ 	.word	0x00000082


	//----- nvinfo : EIATTR_KPARAM_INFO
	.align		4
.L_31:
        /*0008*/ 	.byte	0x04, 0x17
        /*000a*/ 	.short	(.L_33 - .L_32)
.L_32:
        /*000c*/ 	.word	0x00000000
        /*0010*/ 	.short	0x0000
        /*0012*/ 	.short	0x0000
        /*0014*/ 	.byte	0x00, 0xf0, 0x01, 0x20


	//----- nvinfo : EIATTR_AT_ENTRY_FRAGMENTS
	.align		4
.L_33:
        /*0018*/ 	.byte	0x04, 0x4f
        /*001a*/ 	.short	(.L_35 - .L_34)


	//   ....[0]....
.L_34:
        /*001c*/ 	.word	0x00000007


	//----- nvinfo : EIATTR_RESERVED_SMEM_USED
	.align		4
.L_35:
        /*0020*/ 	.byte	0x01, 0x41
	.zero		2


	//----- nvinfo : EIATTR_SPARSE_MMA_MASK
	.align		4
        /*0024*/ 	.byte	0x03, 0x50
        /*0026*/ 	.short	0x0000


	//----- nvinfo : EIATTR_TCGEN05_2CTA_USED
	.align		4
        /*0028*/ 	.byte	0x01, 0x52
	.zero		2


	//----- nvinfo : EIATTR_MAXREG_COUNT
	.align		4
        /*002c*/ 	.byte	0x03, 0x1b
        /*002e*/ 	.short	0x00ff


	//----- nvinfo : EIATTR_NUM_BARRIERS
	.align		4
        /*0030*/ 	.byte	0x02, 0x4c
        /*0032*/ 	.byte	0x07
	.zero		1


	//----- nvinfo : EIATTR_EXTERNS
	.align		4
        /*0034*/ 	.byte	0x04, 0x0f
        /*0036*/ 	.short	(.L_37 - .L_36)


	//   ....[0]....
	.align		4
.L_36:
        /*0038*/ 	.word	index@(__assertfail)


	//----- nvinfo : EIATTR_MERCURY_ISA_VERSION
	.align		4
.L_37:
        /*003c*/ 	.byte	0x03, 0x5f
        /*003e*/ 	.short	0x0101


	//----- nvinfo : EIATTR_INT_WARP_WIDE_INSTR_OFFSETS
	.align		4
        /*0040*/ 	.byte	0x04, 0x31
        /*0042*/ 	.short	(.L_39 - .L_38)


	//   ....[0]....
.L_38:
        /*0044*/ 	.word	0x00000de0


	//   ....[1]....
        /*0048*/ 	.word	0x00000e80


	//   ....[2]....
        /*004c*/ 	.word	0x000021e0


	//   ....[3]....
        /*0050*/ 	.word	0x00004380


	//   ....[4]....
        /*0054*/ 	.word	0x000043b0


	//   ....[5]....
        /*0058*/ 	.word	0x00004400


	//   ....[6]....
        /*005c*/ 	.word	0x00004d10


	//   ....[7]....
        /*0060*/ 	.word	0x00004d70


	//   ....[8]....
        /*0064*/ 	.word	0x00004e50


	//   ....[9]....
        /*0068*/ 	.word	0x00004ec0


	//   ....[10]....
        /*006c*/ 	.word	0x00004fd0


	//   ....[11]....
        /*0070*/ 	.word	0x00005060


	//   ....[12]....
        /*0074*/ 	.word	0x00005230


	//   ....[13]....
        /*0078*/ 	.word	0x00005390


	//----- nvinfo : EIATTR_COOP_GROUP_MASK_REGIDS
	.align		4
.L_39:
        /*007c*/ 	.byte	0x04, 0x29
        /*007e*/ 	.short	(.L_41 - .L_40)


	//   ....[0]....
.L_40:
        /*0080*/ 	.word	0xffffffff


	//   ....[1]....
        /*0084*/ 	.word	0xffffffff


	//   ....[2]....
        /*0088*/ 	.word	0xffffffff


	//   ....[3]....
        /*008c*/ 	.word	0xffffffff


	//   ....[4]....
        /*0090*/ 	.word	0xffffffff


	//   ....[5]....
        /*0094*/ 	.word	0xffffffff


	//   ....[6]....
        /*0098*/ 	.word	0xffffffff


	//   ....[7]....
        /*009c*/ 	.word	0xffffffff


	//   ....[8]....
        /*00a0*/ 	.word	0xffffffff


	//   ....[9]....
        /*00a4*/ 	.word	0xffffffff


	//   ....[10]....
        /*00a8*/ 	.word	0xffffffff


	//   ....[11]....
        /*00ac*/ 	.word	0xffffffff


	//   ....[12]....
        /*00b0*/ 	.word	0xffffffff


	//   ....[13]....
        /*00b4*/ 	.word	0xffffffff


	//----- nvinfo : EIATTR_COOP_GROUP_INSTR_OFFSETS
	.align		4
.L_41:
        /*00b8*/ 	.byte	0x04, 0x28
        /*00ba*/ 	.short	(.L_43 - .L_42)


	//   ....[0]....
.L_42:
        /*00bc*/ 	.word	0x000000c0


	//   ....[1]....
        /*00c0*/ 	.word	0x00000500


	//   ....[2]....
        /*00c4*/ 	.word	0x00000750


	//   ....[3]....
        /*00c8*/ 	.word	0x000008e0


	//   ....[4]....
        /*00cc*/ 	.word	0x000009d0


	//   ....[5]....
        /*00d0*/ 	.word	0x00000b30


	//   ....[6]....
        /*00d4*/ 	.word	0x00000cc0


	//   ....[7]....
        /*00d8*/ 	.word	0x00000f00


	//   ....[8]....
        /*00dc*/ 	.word	0x000020c0


	//   ....[9]....
        /*00e0*/ 	.word	0x00003170


	//   ....[10]....
        /*00e4*/ 	.word	0x00003640


	//   ....[11]....
        /*00e8*/ 	.word	0x00003670


	//   ....[12]....
        /*00ec*/ 	.word	0x00004290


	//   ....[13]....
        /*00f0*/ 	.word	0x000044a0


	//----- nvinfo : EIATTR_VRC_CTA_INIT_COUNT
	.align		4
.L_43:
        /*00f4*/ 	.byte	0x02, 0x4a
        /*00f6*/ 	.byte	0x80
	.zero		1


	//----- nvinfo : EIATTR_SYSCALL_OFFSETS
	.align		4
        /*00f8*/ 	.byte	0x04, 0x46
        /*00fa*/ 	.short	(.L_45 - .L_44)


	//   ....[0]....
.L_44:
        /*00fc*/ 	.word	0x00005e10


	//   ....[1]....
        /*0100*/ 	.word	0x00005f00


	//   ....[2]....
        /*0104*/ 	.word	0x00006670


	//   ....[3]....
        /*0108*/ 	.word	0x00006df0


	//   ....[4]....
        /*010c*/ 	.word	0x00007540


	//   ....[5]....
        /*0110*/ 	.word	0x00007c90


	//----- nvinfo : EIATTR_MBARRIER_INSTR_OFFSETS
	.align		4
.L_45:
        /*0114*/ 	.byte	0x04, 0x39
        /*0116*/ 	.short	(.L_47 - .L_46)


	//   ....[0]....
.L_46:
        /*0118*/ 	.word	0x00000610
        /*011c*/ 	.word	0x000000ff
        /*0120*/ 	.word	0x00000000
        /*0124*/ 	.short	0x0100
        /*0126*/ 	.byte	0x08
	.zero		1


	//   ....[1]....
        /*0128*/ 	.word	0x00000620
        /*012c*/ 	.word	0x000000ff
        /*0130*/ 	.word	0x00000048
        /*0134*/ 	.short	0x0100
        /*0136*/ 	.byte	0x08
	.zero		1


	//   ....[2]....
        /*0138*/ 	.word	0x00000630
        /*013c*/ 	.word	0x000000ff
        /*0140*/ 	.word	0x00000008
        /*0144*/ 	.short	0x0100
        /*0146*/ 	.byte	0x08
	.zero		1


	//   ....[3]....
        /*0148*/ 	.word	0x00000640
        /*014c*/ 	.word	0x000000ff
        /*0150*/ 	.word	0x00000050
        /*0154*/ 	.short	0x0100
        /*0156*/ 	.byte	0x08
	.zero		1


	//   ....[4]....
        /*0158*/ 	.word	0x00000650
        /*015c*/ 	.word	0x000000ff
        /*0160*/ 	.word	0x00000010
        /*0164*/ 	.short	0x0100
        /*0166*/ 	.byte	0x08
	.zero		1


	//   ....[5]....
        /*0168*/ 	.word	0x00000660
        /*016c*/ 	.word	0x000000ff
        /*0170*/ 	.word	0x00000058
        /*0174*/ 	.short	0x0100
        /*0176*/ 	.byte	0x08
	.zero		1


	//   ....[6]....
        /*0178*/ 	.word	0x00000670
        /*017c*/ 	.word	0x000000ff
        /*0180*/ 	.word	0x00000018
        /*0184*/ 	.short	0x0100
        /*0186*/ 	.byte	0x08
	.zero		1


	//   ....[7]....
        /*0188*/ 	.word	0x00000680
        /*018c*/ 	.word	0x000000ff
        /*0190*/ 	.word	0x00000060
        /*0194*/ 	.short	0x0100
        /*0196*/ 	.byte	0x08
	.zero		1


	//   ....[8]....
        /*0198*/ 	.word	0x00000690
        /*019c*/ 	.word	0x000000ff
        /*01a0*/ 	.word	0x00000020
        /*01a4*/ 	.short	0x0100
        /*01a6*/ 	.byte	0x08
	.zero		1


	//   ....[9]....
        /*01a8*/ 	.word	0x000006a0
        /*01ac*/ 	.word	0x000000ff
        /*01b0*/ 	.word	0x00000068
        /*01b4*/ 	.short	0x0100
        /*01b6*/ 	.byte	0x08
	.zero		1


	//   ....[10]....
        /*01b8*/ 	.word	0x000006b0
        /*01bc*/ 	.word	0x000000ff
        /*01c0*/ 	.word	0x00000028
        /*01c4*/ 	.short	0x0100
        /*01c6*/ 	.byte	0x08
	.zero		1


	//   ....[11]....
        /*01c8*/ 	.word	0x000006c0
        /*01cc*/ 	.word	0x000000ff
        /*01d0*/ 	.word	0x00000070
        /*01d4*/ 	.short	0x0100
        /*01d6*/ 	.byte	0x08
	.zero		1


	//   ....[12]....
        /*01d8*/ 	.word	0x000006d0
        /*01dc*/ 	.word	0x000000ff
        /*01e0*/ 	.word	0x00000030
        /*01e4*/ 	.short	0x0100
        /*01e6*/ 	.byte	0x08
	.zero		1


	//   ....[13]....
        /*01e8*/ 	.word	0x000006e0
        /*01ec*/ 	.word	0x000000ff
        /*01f0*/ 	.word	0x00000078
        /*01f4*/ 	.short	0x0100
        /*01f6*/ 	.byte	0x08
	.zero		1


	//   ....[14]....
        /*01f8*/ 	.word	0x000006f0
        /*01fc*/ 	.word	0x000000ff
        /*0200*/ 	.word	0x00000038
        /*0204*/ 	.short	0x0100
        /*0206*/ 	.byte	0x08
	.zero		1


	//   ....[15]....
        /*0208*/ 	.word	0x00000700
        /*020c*/ 	.word	0x000000ff
        /*0210*/ 	.word	0x00000080
        /*0214*/ 	.short	0x0100
        /*0216*/ 	.byte	0x08
	.zero		1


	//   ....[16]....
        /*0218*/ 	.word	0x00000710
        /*021c*/ 	.word	0x000000ff
        /*0220*/ 	.word	0x00000040
        /*0224*/ 	.short	0x0100
        /*0226*/ 	.byte	0x08
	.zero		1


	//   ....[17]....
        /*0228*/ 	.word	0x00000720
        /*022c*/ 	.word	0x000000ff
        /*0230*/ 	.word	0x00000088
        /*0234*/ 	.short	0x0100
        /*0236*/ 	.byte	0x08
	.zero		1


	//   ....[18]....
        /*0238*/ 	.word	0x00000850
        /*023c*/ 	.word	0x000000ff
        /*0240*/ 	.word	0x00000090
        /*0244*/ 	.short	0x0100
        /*0246*/ 	.byte	0x09
	.zero		1


	//   ....[19]....
        /*0248*/ 	.word	0x00000860
        /*024c*/ 	.word	0x000000ff
        /*0250*/ 	.word	0x000000b0
        /*0254*/ 	.short	0x0100
        /*0256*/ 	.byte	0x09
	.zero		1


	//   ....[20]....
        /*0258*/ 	.word	0x00000870
        /*025c*/ 	.word	0x000000ff
        /*0260*/ 	.word	0x00000098
        /*0264*/ 	.short	0x0100
        /*0266*/ 	.byte	0x09
	.zero		1


	//   ....[21]....
        /*0268*/ 	.word	0x00000880
        /*026c*/ 	.word	0x000000ff
        /*0270*/ 	.word	0x000000b8
        /*0274*/ 	.short	0x0100
        /*0276*/ 	.byte	0x09
	.zero		1


	//   ....[22]....
        /*0278*/ 	.word	0x00000890
        /*027c*/ 	.word	0x000000ff
        /*0280*/ 	.word	0x000000a0
        /*0284*/ 	.short	0x0100
        /*0286*/ 	.byte	0x09
	.zero		1


	//   ....[23]....
        /*0288*/ 	.word	0x000008a0
        /*028c*/ 	.word	0x000000ff
        /*0290*/ 	.word	0x000000c0
        /*0294*/ 	.short	0x0100
        /*0296*/ 	.byte	0x09
	.zero		1


	//   ....[24]....
        /*0298*/ 	.word	0x000008b0
        /*029c*/ 	.word	0x000000ff
        /*02a0*/ 	.word	0x000000a8
        /*02a4*/ 	.short	0x0100
        /*02a6*/ 	.byte	0x09
	.zero		1


	//   ....[25]....
        /*02a8*/ 	.word	0x000008c0
        /*02ac*/ 	.word	0x000000ff
        /*02b0*/ 	.word	0x000000c8
        /*02b4*/ 	.short	0x0100
        /*02b6*/ 	.byte	0x09
	.zero		1


	//   ....[26]....
        /*02b8*/ 	.word	0x000009a0
        /*02bc*/ 	.word	0x000000ff
        /*02c0*/ 	.word	0x000000d0
        /*02c4*/ 	.short	0x0100
        /*02c6*/ 	.byte	0x08
	.zero		1


	//   ....[27]....
        /*02c8*/ 	.word	0x000009b0
        /*02cc*/ 	.word	0x000000ff
        /*02d0*/ 	.word	0x000000d8
        /*02d4*/ 	.short	0x0100
        /*02d6*/ 	.byte	0x08
	.zero		1


	//   ....[28]....
        /*02d8*/ 	.word	0x00000ae0
        /*02dc*/ 	.word	0x000000ff
        /*02e0*/ 	.word	0x000000e0
        /*02e4*/ 	.short	0x0100
        /*02e6*/ 	.byte	0x08
	.zero		1


	//   ....[29]....
        /*02e8*/ 	.word	0x00000af0
        /*02ec*/ 	.word	0x000000ff
        /*02f0*/ 	.word	0x000000f0
        /*02f4*/ 	.short	0x0100
        /*02f6*/ 	.byte	0x08
	.zero		1


	//   ....[30]....
        /*02f8*/ 	.word	0x00000b00
        /*02fc*/ 	.word	0x000000ff
        /*0300*/ 	.word	0x000000e8
        /*0304*/ 	.short	0x0100
        /*0306*/ 	.byte	0x08
	.zero		1


	//   ....[31]....
        /*0308*/ 	.word	0x00000b10
        /*030c*/ 	.word	0x000000ff
        /*0310*/ 	.word	0x000000f8
        /*0314*/ 	.short	0x0100
        /*0316*/ 	.byte	0x08
	.zero		1


	//   ....[32]....
        /*0318*/ 	.word	0x00000c30
        /*031c*/ 	.word	0x000000ff
        /*0320*/ 	.word	0x00000100
        /*0324*/ 	.short	0x0100
        /*0326*/ 	.byte	0x09
	.zero		1


	//   ....[33]....
        /*0328*/ 	.word	0x00000c40
        /*032c*/ 	.word	0x000000ff
        /*0330*/ 	.word	0x00000120
        /*0334*/ 	.short	0x0100
        /*0336*/ 	.byte	0x09
	.zero		1


	//   ....[34]....
        /*0338*/ 	.word	0x00000c50
        /*033c*/ 	.word	0x000000ff
        /*0340*/ 	.word	0x00000108
        /*0344*/ 	.short	0x0100
        /*0346*/ 	.byte	0x09
	.zero		1


	//   ....[35]....
        /*0348*/ 	.word	0x00000c60
        /*034c*/ 	.word	0x000000ff
        /*0350*/ 	.word	0x00000128
        /*0354*/ 	.short	0x0100
        /*0356*/ 	.byte	0x09
	.zero		1


	//   ....[36]....
        /*0358*/ 	.word	0x00000c70
        /*035c*/ 	.word	0x000000ff
        /*0360*/ 	.word	0x00000110
        /*0364*/ 	.short	0x0100
        /*0366*/ 	.byte	0x09
	.zero		1


	//   ....[37]....
        /*0368*/ 	.word	0x00000c80
        /*036c*/ 	.word	0x000000ff
        /*0370*/ 	.word	0x00000130
        /*0374*/ 	.short	0x0100
        /*0376*/ 	.byte	0x09
	.zero		1


	//   ....[38]....
        /*0378*/ 	.word	0x00000c90
        /*037c*/ 	.word	0x000000ff
        /*0380*/ 	.word	0x00000118
        /*0384*/ 	.short	0x0100
        /*0386*/ 	.byte	0x09
	.zero		1


	//   ....[39]....
        /*0388*/ 	.word	0x00000ca0
        /*038c*/ 	.word	0x000000ff
        /*0390*/ 	.word	0x00000138
        /*0394*/ 	.short	0x0100
        /*0396*/ 	.byte	0x09
	.zero		1


	//   ....[40]....
        /*0398*/ 	.word	0x00000d90
        /*039c*/ 	.word	0x000000ff
        /*03a0*/ 	.word	0x00000140
        /*03a4*/ 	.short	0x0100
        /*03a6*/ 	.byte	0x08
	.zero		1


	//   ....[41]....
        /*03a8*/ 	.word	0x00000da0
        /*03ac*/ 	.word	0x000000ff
        /*03b0*/ 	.word	0x00000150
        /*03b4*/ 	.short	0x0100
        /*03b6*/ 	.byte	0x08
	.zero		1


	//   ....[42]....
        /*03b8*/ 	.word	0x00000db0
        /*03bc*/ 	.word	0x000000ff
        /*03c0*/ 	.word	0x00000148
        /*03c4*/ 	.short	0x0100
        /*03c6*/ 	.byte	0x08
	.zero		1


	//   ....[43]....
        /*03c8*/ 	.word	0x00000dc0
        /*03cc*/ 	.word	0x000000ff
        /*03d0*/ 	.word	0x00000158
        /*03d4*/ 	.short	0x0100
        /*03d6*/ 	.byte	0x08
	.zero		1


	//   ....[44]....
        /*03d8*/ 	.word	0x00000eb0
        /*03dc*/ 	.word	0x000000ff
        /*03e0*/ 	.word	0x00000160
        /*03e4*/ 	.short	0x0100
        /*03e6*/ 	.byte	0x07
	.zero		1


	//   ....[45]....
        /*03e8*/ 	.word	0x000018c0
        /*03ec*/ 	.word	0x00000002
        /*03f0*/ 	.word	0x00000150
        /*03f4*/ 	.short	0x010a
        /*03f6*/ 	.byte	0xff
	.zero		1


	//   ....[46]....
        /*03f8*/ 	.word	0x000018f0
        /*03fc*/ 	.word	0x00000002
        /*0400*/ 	.word	0x00000140
        /*0404*/ 	.short	0x0101
        /*0406*/ 	.byte	0xff
	.zero		1


	//   ....[47]....
        /*0408*/ 	.word	0x000019c0
        /*040c*/ 	.word	0x000000ff
        /*0410*/ 	.word	0x00000048
        /*0414*/ 	.short	0x010a
        /*0416*/ 	.byte	0x08
	.zero		1


	//   ....[48]....
        /*0418*/ 	.word	0x00001ac0
        /*041c*/ 	.word	0x000000ff
        /*0420*/ 	.word	0x00000048
        /*0424*/ 	.short	0x010a
        /*0426*/ 	.byte	0x21
	.zero		1


	//   ....[49]....
        /*0428*/ 	.word	0x00001c70
        /*042c*/ 	.word	0x000000ff
        /*0430*/ 	.word	0x00000048
        /*0434*/ 	.short	0x010a
        /*0436*/ 	.byte	0x08
	.zero		1


	//   ....[50]....
        /*0438*/ 	.word	0x00001d70
        /*043c*/ 	.word	0x000000ff
        /*0440*/ 	.word	0x000000d8
        /*0444*/ 	.short	0x0101
        /*0446*/ 	.byte	0x06
	.zero		1


	//   ....[51]....
        /*0448*/ 	.word	0x00001d90
        /*044c*/ 	.word	0x000000ff
        /*0450*/ 	.word	0x00000048
        /*0454*/ 	.short	0x010a
        /*0456*/ 	.byte	0x08
	.zero		1


	//   ....[52]....
        /*0458*/ 	.word	0x00001e10
        /*045c*/ 	.word	0x000000ff
        /*0460*/ 	.word	0x00000048
        /*0464*/ 	.short	0x010a
        /*0466*/ 	.byte	0x11
	.zero		1


	//   ....[53]....
        /*0468*/ 	.word	0x00001fa0
        /*046c*/ 	.word	0x000000ff
        /*0470*/ 	.word	0x00000048
        /*0474*/ 	.short	0x010a
        /*0476*/ 	.byte	0x08
	.zero		1


	//   ....[54]....
        /*0478*/ 	.word	0x000020f0
        /*047c*/ 	.word	0x00000002
        /*0480*/ 	.word	0x000000e0
        /*0484*/ 	.short	0x010a
        /*0486*/ 	.byte	0xff
	.zero		1


	//   ....[55]....
        /*0488*/ 	.word	0x000021b0
        /*048c*/ 	.word	0x00000002
        /*0490*/ 	.word	0x00000000
        /*0494*/ 	.short	0x0101
        /*0496*/ 	.byte	0xff
	.zero		1


	//   ....[56]....
        /*0498*/ 	.word	0x00002710
        /*049c*/ 	.word	0x000000ff
        /*04a0*/ 	.word	0x00000000
        /*04a4*/ 	.short	0x010a
        /*04a6*/ 	.byte	0x04
	.zero		1


	//   ....[57]....
        /*04a8*/ 	.word	0x000027a0
        /*04ac*/ 	.word	0x000000ff
        /*04b0*/ 	.word	0x00000000
        /*04b4*/ 	.short	0x010a
        /*04b6*/ 	.byte	0x04
	.zero		1


	//   ....[58]....
        /*04b8*/ 	.word	0x00002830
        /*04bc*/ 	.word	0x000000ff
        /*04c0*/ 	.word	0x00000000
        /*04c4*/ 	.short	0x010a
        /*04c6*/ 	.byte	0x04
	.zero		1


	//   ....[59]....
        /*04c8*/ 	.word	0x000028c0
        /*04cc*/ 	.word	0x000000ff
        /*04d0*/ 	.word	0x00000000
        /*04d4*/ 	.short	0x010a
        /*04d6*/ 	.byte	0x04
	.zero		1


	//   ....[60]....
        /*04d8*/ 	.word	0x00002950
        /*04dc*/ 	.word	0x000000ff
        /*04e0*/ 	.word	0x00000000
        /*04e4*/ 	.short	0x010a
        /*04e6*/ 	.byte	0x04
	.zero		1


	//   ....[61]....
        /*04e8*/ 	.word	0x000029e0
        /*04ec*/ 	.word	0x000000ff
        /*04f0*/ 	.word	0x00000000
        /*04f4*/ 	.short	0x010a
        /*04f6*/ 	.byte	0x04
	.zero		1


	//   ....[62]....
        /*04f8*/ 	.word	0x00002a70
        /*04fc*/ 	.word	0x000000ff
        /*0500*/ 	.word	0x00000000
        /*0504*/ 	.short	0x010a
        /*0506*/ 	.byte	0x04
	.zero		1


	//   ....[63]....
        /*0508*/ 	.word	0x00002b00
        /*050c*/ 	.word	0x000000ff
        /*0510*/ 	.word	0x00000000
        /*0514*/ 	.short	0x010a
        /*0516*/ 	.byte	0x04
	.zero		1


	//   ....[64]....
        /*0518*/ 	.word	0x00002ba0
        /*051c*/ 	.word	0x00000000
        /*0520*/ 	.word	0x00000000
        /*0524*/ 	.short	0x010a
        /*0526*/ 	.byte	0xff
	.zero		1


	//   ....[65]....
        /*0528*/ 	.word	0x00002cd0
        /*052c*/ 	.word	0x00000000
        /*0530*/ 	.word	0x00000140
        /*0534*/ 	.short	0x010a
        /*0536*/ 	.byte	0xff
	.zero		1


	//   ....[66]....
        /*0538*/ 	.word	0x00002d40
        /*053c*/ 	.word	0x00000000
        /*0540*/ 	.word	0x00000000
        /*0544*/ 	.short	0x0101
        /*0546*/ 	.byte	0xff
	.zero		1


	//   ....[67]....
        /*0548*/ 	.word	0x00002d60
        /*054c*/ 	.word	0x000000ff
        /*0550*/ 	.word	0x000000f0
        /*0554*/ 	.short	0x010a
        /*0556*/ 	.byte	0x05
	.zero		1


	//   ....[68]....
        /*0558*/ 	.word	0x00002e80
        /*055c*/ 	.word	0x00000000
        /*0560*/ 	.word	0x000000e0
        /*0564*/ 	.short	0x010a
        /*0566*/ 	.byte	0xff
	.zero		1


	//   ....[69]....
        /*0568*/ 	.word	0x00002f80
        /*056c*/ 	.word	0x00000000
        /*0570*/ 	.word	0x00000000
        /*0574*/ 	.short	0x0101
        /*0576*/ 	.byte	0xff
	.zero		1


	//   ....[70]....
        /*0578*/ 	.word	0x00003010
        /*057c*/ 	.word	0x000000ff
        /*0580*/ 	.word	0x000000f0
        /*0584*/ 	.short	0x0106
        /*0586*/ 	.byte	0x05
	.zero		1


	//   ....[71]....
        /*0588*/ 	.word	0x00003030
        /*058c*/ 	.word	0x000000ff
        /*0590*/ 	.word	0x000000f0
        /*0594*/ 	.short	0x010a
        /*0596*/ 	.byte	0x05
	.zero		1


	//   ....[72]....
        /*0598*/ 	.word	0x000030c0
        /*059c*/ 	.word	0x000000ff
        /*05a0*/ 	.word	0x000000f0
        /*05a4*/ 	.short	0x0106
        /*05a6*/ 	.byte	0x04
	.zero		1


	//   ....[73]....
        /*05a8*/ 	.word	0x00003100
        /*05ac*/ 	.word	0x00000000
        /*05b0*/ 	.word	0x000000f0
        /*05b4*/ 	.short	0x010a
        /*05b6*/ 	.byte	0xff
	.zero		1


	//   ....[74]....
        /*05b8*/ 	.word	0x00003340
        /*05bc*/ 	.word	0x000000ff
        /*05c0*/ 	.word	0x00000008
        /*05c4*/ 	.short	0x010a
        /*05c6*/ 	.byte	0x06
	.zero		1


	//   ....[75]....
        /*05c8*/ 	.word	0x00003360
        /*05cc*/ 	.word	0x000000ff
        /*05d0*/ 	.word	0x00000008
        /*05d4*/ 	.short	0x010a
        /*05d6*/ 	.byte	0x06
	.zero		1


	//   ....[76]....
        /*05d8*/ 	.word	0x000034f0
        /*05dc*/ 	.word	0x000000ff
        /*05e0*/ 	.word	0x00000008
        /*05e4*/ 	.short	0x010a
        /*05e6*/ 	.byte	0x06
	.zero		1


	//   ....[77]....
        /*05e8*/ 	.word	0x00003510
        /*05ec*/ 	.word	0x000000ff
        /*05f0*/ 	.word	0x00000008
        /*05f4*/ 	.short	0x010a
        /*05f6*/ 	.byte	0x06
	.zero		1


	//   ....[78]....
        /*05f8*/ 	.word	0x000035d0
        /*05fc*/ 	.word	0x000000ff
        /*0600*/ 	.word	0x00000000
        /*0604*/ 	.short	0x0101
        /*0606*/ 	.byte	0x07
	.zero		1


	//   ....[79]....
        /*0608*/ 	.word	0x00003910
        /*060c*/ 	.word	0x00000000
        /*0610*/ 	.word	0x000000e0
        /*0614*/ 	.short	0x010a
        /*0616*/ 	.byte	0xff
	.zero		1


	//   ....[80]....
        /*0618*/ 	.word	0x000039d0
        /*061c*/ 	.word	0x00000000
        /*0620*/ 	.word	0x00000000
        /*0624*/ 	.short	0x0101
        /*0626*/ 	.byte	0xff
	.zero		1


	//   ....[81]....
        /*0628*/ 	.word	0x00003a90
        /*062c*/ 	.word	0x000000ff
        /*0630*/ 	.word	0x00000000
        /*0634*/ 	.short	0x010a
        /*0636*/ 	.byte	0x08
	.zero		1


	//   ....[82]....
        /*0638*/ 	.word	0x00003aa0
        /*063c*/ 	.word	0x000000ff
        /*0640*/ 	.word	0x00000120
        /*0644*/ 	.short	0x010a
        /*0646*/ 	.byte	0x09
	.zero		1


	//   ....[83]....
        /*0648*/ 	.word	0x00003b50
        /*064c*/ 	.word	0x000000ff
        /*0650*/ 	.word	0x00000000
        /*0654*/ 	.short	0x010a
        /*0656*/ 	.byte	0x08
	.zero		1


	//   ....[84]....
        /*0658*/ 	.word	0x00003c80
        /*065c*/ 	.word	0x000000ff
        /*0660*/ 	.word	0x00000000
        /*0664*/ 	.short	0x010a
        /*0666*/ 	.byte	0x1e
	.zero		1


	//   ....[85]....
        /*0668*/ 	.word	0x00003f80
        /*066c*/ 	.word	0x000000ff
        /*0670*/ 	.word	0x00000000
        /*0674*/ 	.short	0x010a
        /*0676*/ 	.byte	0x08
	.zero		1


	//   ....[86]....
        /*0678*/ 	.word	0x00004010
        /*067c*/ 	.word	0x000000ff
        /*0680*/ 	.word	0x00000000
        /*0684*/ 	.short	0x010a
        /*0686*/ 	.byte	0x08
	.zero		1


	//   ....[87]....
        /*0688*/ 	.word	0x000040a0
        /*068c*/ 	.word	0x000000ff
        /*0690*/ 	.word	0x00000000
        /*0694*/ 	.short	0x010a
        /*0696*/ 	.byte	0x08
	.zero		1


	//   ....[88]....
        /*0698*/ 	.word	0x00004140
        /*069c*/ 	.word	0x00000000
        /*06a0*/ 	.word	0x00000000
        /*06a4*/ 	.short	0x010a
        /*06a6*/ 	.byte	0xff
	.zero		1


	//   ....[89]....
        /*06a8*/ 	.word	0x00004180
        /*06ac*/ 	.word	0x00000000
        /*06b0*/ 	.word	0x00000000
        /*06b4*/ 	.short	0x010a
        /*06b6*/ 	.byte	0xff
	.zero		1


	//   ....[90]....
        /*06b8*/ 	.word	0x000041f0
        /*06bc*/ 	.word	0x000000ff
        /*06c0*/ 	.word	0x00000000
        /*06c4*/ 	.short	0x0101
        /*06c6*/ 	.byte	0x05
	.zero		1


	//   ....[91]....
        /*06c8*/ 	.word	0x00004230
        /*06cc*/ 	.word	0x000000ff
        /*06d0*/ 	.word	0x00000160
        /*06d4*/ 	.short	0x010a
        /*06d6*/ 	.byte	0x07
	.zero		1


	//   ....[92]....
        /*06d8*/ 	.word	0x00004280
        /*06dc*/ 	.word	0x000000ff
        /*06e0*/ 	.word	0x00000000
        /*06e4*/ 	.short	0x0101
        /*06e6*/ 	.byte	0x05
	.zero		1


	//   ....[93]....
        /*06e8*/ 	.word	0x000046c0
        /*06ec*/ 	.word	0x00000000
        /*06f0*/ 	.word	0x000000e0
        /*06f4*/ 	.short	0x010a
        /*06f6*/ 	.byte	0xff
	.zero		1


	//   ....[94]....
        /*06f8*/ 	.word	0x00004780
        /*06fc*/ 	.word	0x00000000
        /*0700*/ 	.word	0x00000000
        /*0704*/ 	.short	0x0101
        /*0706*/ 	.byte	0xff
	.zero		1


	//   ....[95]....
        /*0708*/ 	.word	0x00004aa0
        /*070c*/ 	.word	0x000000ff
        /*0710*/ 	.word	0x000000d8
        /*0714*/ 	.short	0x010a
        /*0716*/ 	.byte	0x07
	.zero		1


	//   ....[96]....
        /*0718*/ 	.word	0x00004c90
        /*071c*/ 	.word	0x000000ff
        /*0720*/ 	.word	0x000000b0
        /*0724*/ 	.short	0x010a
        /*0726*/ 	.byte	0x07
	.zero		1


	//   ....[97]....
        /*0728*/ 	.word	0x00004e00
        /*072c*/ 	.word	0x000000ff
        /*0730*/ 	.word	0x00000090
        /*0734*/ 	.short	0x010b
        /*0736*/ 	.byte	0x07
	.zero		1


	//   ....[98]....
        /*0738*/ 	.word	0x00004e10
        /*073c*/ 	.word	0x000000ff
        /*0740*/ 	.word	0x00000000
        /*0744*/ 	.short	0x0101
        /*0746*/ 	.byte	0x08
	.zero		1


	//   ....[99]....
        /*0748*/ 	.word	0x00004e20
        /*074c*/ 	.word	0x000000ff
        /*0750*/ 	.word	0x000000b8
        /*0754*/ 	.short	0x010a
        /*0756*/ 	.byte	0x07
	.zero		1


	//   ....[100]....
        /*0758*/ 	.word	0x00004f70
        /*075c*/ 	.word	0x000000ff
        /*0760*/ 	.word	0x00000098
        /*0764*/ 	.short	0x010b
        /*0766*/ 	.byte	0x07
	.zero		1


	//   ....[101]....
        /*0768*/ 	.word	0x00004f80
        /*076c*/ 	.word	0x000000ff
        /*0770*/ 	.word	0x00000000
        /*0774*/ 	.short	0x0101
        /*0776*/ 	.byte	0x08
	.zero		1


	//   ....[102]....
        /*0778*/ 	.word	0x00004f90
        /*077c*/ 	.word	0x000000ff
        /*0780*/ 	.word	0x000000c0
        /*0784*/ 	.short	0x010a
        /*0786*/ 	.byte	0x07
	.zero		1


	//   ....[103]....
        /*0788*/ 	.word	0x00005110
        /*078c*/ 	.word	0x000000ff
        /*0790*/ 	.word	0x000000a0
        /*0794*/ 	.short	0x010b
        /*0796*/ 	.byte	0x07
	.zero		1


	//   ....[104]....
        /*0798*/ 	.word	0x00005150
        /*079c*/ 	.word	0x000000ff
        /*07a0*/ 	.word	0x00000000
        /*07a4*/ 	.short	0x0101
        /*07a6*/ 	.byte	0x08
	.zero		1


	//   ....[105]....
        /*07a8*/ 	.word	0x00005190
        /*07ac*/ 	.word	0x000000ff
        /*07b0*/ 	.word	0x000000c8
        /*07b4*/ 	.short	0x010a
        /*07b6*/ 	.byte	0x07
	.zero		1


	//   ....[106]....
        /*07b8*/ 	.word	0x000053d0
        /*07bc*/ 	.word	0x000000ff
        /*07c0*/ 	.word	0x000000a8
        /*07c4*/ 	.short	0x010b
        /*07c6*/ 	.byte	0x07
	.zero		1


	//   ....[107]....
        /*07c8*/ 	.word	0x000053f0
        /*07cc*/ 	.word	0x000000ff
        /*07d0*/ 	.word	0x00000000
        /*07d4*/ 	.short	0x0101
        /*07d6*/ 	.byte	0x0d
	.zero		1


	//   ....[108]....
        /*07d8*/ 	.word	0x00005420
        /*07dc*/ 	.word	0x000000ff
        /*07e0*/ 	.word	0x000000b0
        /*07e4*/ 	.short	0x010a
        /*07e6*/ 	.byte	0x07
	.zero		1


	//   ....[109]....
        /*07e8*/ 	.word	0x00005440
        /*07ec*/ 	.word	0x000000ff
        /*07f0*/ 	.word	0x000000b8
        /*07f4*/ 	.short	0x010a
        /*07f6*/ 	.byte	0x07
	.zero		1


	//   ....[110]....
        /*07f8*/ 	.word	0x00005460
        /*07fc*/ 	.word	0x000000ff
        /*0800*/ 	.word	0x000000c0
        /*0804*/ 	.short	0x010a
        /*0806*/ 	.byte	0x07
	.zero		1


	//   ....[111]....
        /*0808*/ 	.word	0x000054a0
        /*080c*/ 	.word	0x00000000
        /*0810*/ 	.word	0x000000c8
        /*0814*/ 	.short	0x010a
        /*0816*/ 	.byte	0xff
	.zero		1


	//   ....[112]....
        /*0818*/ 	.word	0x000057d0
        /*081c*/ 	.word	0x00000000
        /*0820*/ 	.word	0x000000e0
        /*0824*/ 	.short	0x010a
        /*0826*/ 	.byte	0xff
	.zero		1


	//   ....[113]....
        /*0828*/ 	.word	0x000058e0
        /*082c*/ 	.word	0x00000000
        /*0830*/ 	.word	0x00000000
        /*0834*/ 	.short	0x0101
        /*0836*/ 	.byte	0xff
	.zero		1


	//   ....[114]....
        /*0838*/ 	.word	0x00006330
        /*083c*/ 	.word	0x000000ff
        /*0840*/ 	.word	0x00000090
        /*0844*/ 	.short	0x010a
        /*0846*/ 	.byte	0x30
	.zero		1


	//   ....[115]....
        /*0848*/ 	.word	0x00006370
        /*084c*/ 	.word	0x00000054
        /*0850*/ 	.word	0x00000100
        /*0854*/ 	.short	0x010a
        /*0856*/ 	.byte	0xff
	.zero		1


	//   ....[116]....
        /*0858*/ 	.word	0x00006460
        /*085c*/ 	.word	0x000000ff
        /*0860*/ 	.word	0x00000090
        /*0864*/ 	.short	0x010a
        /*0866*/ 	.byte	0x30
	.zero		1


	//   ....[117]....
        /*0868*/ 	.word	0x00006550
        /*086c*/ 	.word	0x00000054
        /*0870*/ 	.word	0x00000100
        /*0874*/ 	.short	0x010a
        /*0876*/ 	.byte	0xff
	.zero		1


	//   ....[118]....
        /*0878*/ 	.word	0x00006b20
        /*087c*/ 	.word	0x00000000
        /*0880*/ 	.word	0x00000000
        /*0884*/ 	.short	0x0101
        /*0886*/ 	.byte	0xff
	.zero		1


	//   ....[119]....
        /*0888*/ 	.word	0x00006b30
        /*088c*/ 	.word	0x00000002
        /*0890*/ 	.word	0x00000090
        /*0894*/ 	.short	0x010a
        /*0896*/ 	.byte	0xff
	.zero		1


	//   ....[120]....
        /*0898*/ 	.word	0x00006c10
        /*089c*/ 	.word	0x00000002
        /*08a0*/ 	.word	0x00000090
        /*08a4*/ 	.short	0x010a
        /*08a6*/ 	.byte	0xff
	.zero		1


	//   ....[121]....
        /*08a8*/ 	.word	0x00007270
        /*08ac*/ 	.word	0x00000010
        /*08b0*/ 	.word	0x00000000
        /*08b4*/ 	.short	0x0101
        /*08b6*/ 	.byte	0xff
	.zero		1


	//   ....[122]....
        /*08b8*/ 	.word	0x00007290
        /*08bc*/ 	.word	0x00000000
        /*08c0*/ 	.word	0x00000090
        /*08c4*/ 	.short	0x010a
        /*08c6*/ 	.byte	0xff
	.zero		1


	//   ....[123]....
        /*08c8*/ 	.word	0x00007360
        /*08cc*/ 	.word	0x00000000
        /*08d0*/ 	.word	0x00000090
        /*08d4*/ 	.short	0x010a
        /*08d6*/ 	.byte	0xff
	.zero		1


	//   ....[124]....
        /*08d8*/ 	.word	0x000079c0
        /*08dc*/ 	.word	0x00000010
        /*08e0*/ 	.word	0x00000000
        /*08e4*/ 	.short	0x0101
        /*08e6*/ 	.byte	0xff
	.zero		1


	//   ....[125]....
        /*08e8*/ 	.word	0x000079e0
        /*08ec*/ 	.word	0x00000000
        /*08f0*/ 	.word	0x00000090
        /*08f4*/ 	.short	0x010a
        /*08f6*/ 	.byte	0xff
	.zero		1


	//   ....[126]....
        /*08f8*/ 	.word	0x00007ab0
        /*08fc*/ 	.word	0x00000000
        /*0900*/ 	.word	0x00000090
        /*0904*/ 	.short	0x010a
        /*0906*/ 	.byte	0xff
	.zero		1


	//   ....[127]....
        /*0908*/ 	.word	0x00007d20
        /*090c*/ 	.word	0x00000054
        /*0910*/ 	.word	0x00000000
        /*0914*/ 	.short	0x0101
        /*0916*/ 	.byte	0xff
	.zero		1


	//   ....[128]....
        /*0918*/ 	.word	0x00008160
        /*091c*/ 	.word	0x00000000
        /*0920*/ 	.word	0x00000000
        /*0924*/ 	.short	0x0101
        /*0926*/ 	.byte	0xff
	.zero		1


	//   ....[129]....
        /*0928*/ 	.word	0x000083d0
        /*092c*/ 	.word	0x000000ff
        /*0930*/ 	.word	0x00000000
        /*0934*/ 	.short	0x0101
        /*0936*/ 	.byte	0x04
	.zero		1


	//   ....[130]....
        /*0938*/ 	.word	0x000083f0
        /*093c*/ 	.word	0x00000002
        /*0940*/ 	.word	0x00000150
        /*0944*/ 	.short	0x010a
        /*0946*/ 	.byte	0xff
	.zero		1


	//   ....[131]....
        /*0948*/ 	.word	0x00008450
        /*094c*/ 	.word	0x00000002
        /*0950*/ 	.word	0x00000048
        /*0954*/ 	.short	0x010a
        /*0956*/ 	.byte	0xff
	.zero		1


	//   ....[132]....
        /*0958*/ 	.word	0x000084b0
        /*095c*/ 	.word	0x00000002
        /*0960*/ 	.word	0x00000048
        /*0964*/ 	.short	0x010a
        /*0966*/ 	.byte	0xff
	.zero		1


	//   ....[133]....
        /*0968*/ 	.word	0x00008500
        /*096c*/ 	.word	0x00000002
        /*0970*/ 	.word	0x000000e0
        /*0974*/ 	.short	0x010a
        /*0976*/ 	.byte	0xff
	.zero		1


	//   ....[134]....
        /*0978*/ 	.word	0x00008560
        /*097c*/ 	.word	0x00000000
        /*0980*/ 	.word	0x00000000
        /*0984*/ 	.short	0x010a
        /*0986*/ 	.byte	0xff
	.zero		1


	//   ....[135]....
        /*0988*/ 	.word	0x000085c0
        /*098c*/ 	.word	0x00000000
        /*0990*/ 	.word	0x00000000
        /*0994*/ 	.short	0x010a
        /*0996*/ 	.byte	0xff
	.zero		1


	//   ....[136]....
        /*0998*/ 	.word	0x00008620
        /*099c*/ 	.word	0x00000000
        /*09a0*/ 	.word	0x00000000
        /*09a4*/ 	.short	0x010a
        /*09a6*/ 	.byte	0xff
	.zero		1


	//   ....[137]....
        /*09a8*/ 	.word	0x00008680
        /*09ac*/ 	.word	0x00000000
        /*09b0*/ 	.word	0x00000000
        /*09b4*/ 	.short	0x010a
        /*09b6*/ 	.byte	0xff
	.zero		1


	//   ....[138]....
        /*09b8*/ 	.word	0x000086e0
        /*09bc*/ 	.word	0x00000000
        /*09c0*/ 	.word	0x00000000
        /*09c4*/ 	.short	0x010a
        /*09c6*/ 	.byte	0xff
	.zero		1


	//   ....[139]....
        /*09c8*/ 	.word	0x00008740
        /*09cc*/ 	.word	0x00000000
        /*09d0*/ 	.word	0x00000000
        /*09d4*/ 	.short	0x010a
        /*09d6*/ 	.byte	0xff
	.zero		1


	//   ....[140]....
        /*09d8*/ 	.word	0x000087a0
        /*09dc*/ 	.word	0x00000000
        /*09e0*/ 	.word	0x00000000
        /*09e4*/ 	.short	0x010a
        /*09e6*/ 	.byte	0xff
	.zero		1


	//   ....[141]....
        /*09e8*/ 	.word	0x00008800
        /*09ec*/ 	.word	0x00000000
        /*09f0*/ 	.word	0x00000000
        /*09f4*/ 	.short	0x010a
        /*09f6*/ 	.byte	0xff
	.zero		1


	//   ....[142]....
        /*09f8*/ 	.word	0x00008850
        /*09fc*/ 	.word	0x00000000
        /*0a00*/ 	.word	0x00000140
        /*0a04*/ 	.short	0x010a
        /*0a06*/ 	.byte	0xff
	.zero		1


	//   ....[143]....
        /*0a08*/ 	.word	0x000088b0
        /*0a0c*/ 	.word	0x00000000
        /*0a10*/ 	.word	0x000000f0
        /*0a14*/ 	.short	0x010a
        /*0a16*/ 	.byte	0xff
	.zero		1


	//   ....[144]....
        /*0a18*/ 	.word	0x00008900
        /*0a1c*/ 	.word	0x00000000
        /*0a20*/ 	.word	0x000000e0
        /*0a24*/ 	.short	0x010a
        /*0a26*/ 	.byte	0xff
	.zero		1


	//   ....[145]....
        /*0a28*/ 	.word	0x00008960
        /*0a2c*/ 	.word	0x00000000
        /*0a30*/ 	.word	0x000000f0
        /*0a34*/ 	.short	0x010a
        /*0a36*/ 	.byte	0xff
	.zero		1


	//   ....[146]....
        /*0a38*/ 	.word	0x000089c0
        /*0a3c*/ 	.word	0x00000004
        /*0a40*/ 	.word	0x00000008
        /*0a44*/ 	.short	0x010a
        /*0a46*/ 	.byte	0xff
	.zero		1


	//   ....[147]....
        /*0a48*/ 	.word	0x00008aa0
        /*0a4c*/ 	.word	0x00000002
        /*0a50*/ 	.word	0x00000008
        /*0a54*/ 	.short	0x010a
        /*0a56*/ 	.byte	0xff
	.zero		1


	//   ....[148]....
        /*0a58*/ 	.word	0x00008af0
        /*0a5c*/ 	.word	0x00000000
        /*0a60*/ 	.word	0x000000e0
        /*0a64*/ 	.short	0x010a
        /*0a66*/ 	.byte	0xff
	.zero		1


	//   ....[149]....
        /*0a68*/ 	.word	0x00008b50
        /*0a6c*/ 	.word	0x00000000
        /*0a70*/ 	.word	0x00000120
        /*0a74*/ 	.short	0x010a
        /*0a76*/ 	.byte	0xff
	.zero		1


	//   ....[150]....
        /*0a78*/ 	.word	0x00008bb0
        /*0a7c*/ 	.word	0x00000000
        /*0a80*/ 	.word	0x00000000
        /*0a84*/ 	.short	0x010a
        /*0a86*/ 	.byte	0xff
	.zero		1


	//   ....[151]....
        /*0a88*/ 	.word	0x00008c10
        /*0a8c*/ 	.word	0x00000000
        /*0a90*/ 	.word	0x00000000
        /*0a94*/ 	.short	0x010a
        /*0a96*/ 	.byte	0xff
	.zero		1


	//   ....[152]....
        /*0a98*/ 	.word	0x00008c70
        /*0a9c*/ 	.word	0x00000000
        /*0aa0*/ 	.word	0x00000000
        /*0aa4*/ 	.short	0x010a
        /*0aa6*/ 	.byte	0xff
	.zero		1


	//   ....[153]....
        /*0aa8*/ 	.word	0x00008cd0
        /*0aac*/ 	.word	0x00000000
        /*0ab0*/ 	.word	0x00000000
        /*0ab4*/ 	.short	0x010a
        /*0ab6*/ 	.byte	0xff
	.zero		1


	//   ....[154]....
        /*0ab8*/ 	.word	0x00008d30
        /*0abc*/ 	.word	0x00000000
        /*0ac0*/ 	.word	0x00000160
        /*0ac4*/ 	.short	0x010a
        /*0ac6*/ 	.byte	0xff
	.zero		1


	//   ....[155]....
        /*0ac8*/ 	.word	0x00008d80
        /*0acc*/ 	.word	0x00000000
        /*0ad0*/ 	.word	0x000000e0
        /*0ad4*/ 	.short	0x010a
        /*0ad6*/ 	.byte	0xff
	.zero		1


	//   ....[156]....
        /*0ad8*/ 	.word	0x00008de0
        /*0adc*/ 	.word	0x00000000
        /*0ae0*/ 	.word	0x000000d8
        /*0ae4*/ 	.short	0x010a
        /*0ae6*/ 	.byte	0xff
	.zero		1


	//   ....[157]....
        /*0ae8*/ 	.word	0x00008e40
        /*0aec*/ 	.word	0x00000000
        /*0af0*/ 	.word	0x000000b0
        /*0af4*/ 	.short	0x010a
        /*0af6*/ 	.byte	0xff
	.zero		1


	//   ....[158]....
        /*0af8*/ 	.word	0x00008ea0
        /*0afc*/ 	.word	0x00000000
        /*0b00*/ 	.word	0x000000b8
        /*0b04*/ 	.short	0x010a
        /*0b06*/ 	.byte	0xff
	.zero		1


	//   ....[159]....
        /*0b08*/ 	.word	0x00008f00
        /*0b0c*/ 	.word	0x00000000
        /*0b10*/ 	.word	0x000000c0
        /*0b14*/ 	.short	0x010a
        /*0b16*/ 	.byte	0xff
	.zero		1


	//   ....[160]....
        /*0b18*/ 	.word	0x00008f60
        /*0b1c*/ 	.word	0x00000000
        /*0b20*/ 	.word	0x000000c8
        /*0b24*/ 	.short	0x010a
        /*0b26*/ 	.byte	0xff
	.zero		1


	//   ....[161]....
        /*0b28*/ 	.word	0x00008fc0
        /*0b2c*/ 	.word	0x00000000
        /*0b30*/ 	.word	0x000000b0
        /*0b34*/ 	.short	0x010a
        /*0b36*/ 	.byte	0xff
	.zero		1


	//   ....[162]....
        /*0b38*/ 	.word	0x00009020
        /*0b3c*/ 	.word	0x00000000
        /*0b40*/ 	.word	0x000000b8
        /*0b44*/ 	.short	0x010a
        /*0b46*/ 	.byte	0xff
	.zero		1


	//   ....[163]....
        /*0b48*/ 	.word	0x00009080
        /*0b4c*/ 	.word	0x00000000
        /*0b50*/ 	.word	0x000000c0
        /*0b54*/ 	.short	0x010a
        /*0b56*/ 	.byte	0xff
	.zero		1


	//   ....[164]....
        /*0b58*/ 	.word	0x000090d0
        /*0b5c*/ 	.word	0x00000000
        /*0b60*/ 	.word	0x000000e0
        /*0b64*/ 	.short	0x010a
        /*0b66*/ 	.byte	0xff
	.zero		1


	//   ....[165]....
        /*0b68*/ 	.word	0x00009130
        /*0b6c*/ 	.word	0x00000002
        /*0b70*/ 	.word	0x00000090
        /*0b74*/ 	.short	0x010a
        /*0b76*/ 	.byte	0xff
	.zero		1


	//   ....[166]....
        /*0b78*/ 	.word	0x00009180
        /*0b7c*/ 	.word	0x00000054
        /*0b80*/ 	.word	0x00000100
        /*0b84*/ 	.short	0x010a
        /*0b86*/ 	.byte	0xff
	.zero		1


	//   ....[167]....
        /*0b88*/ 	.word	0x000091d0
        /*0b8c*/ 	.word	0x00000002
        /*0b90*/ 	.word	0x00000090
        /*0b94*/ 	.short	0x010a
        /*0b96*/ 	.byte	0xff
	.zero		1


	//   ....[168]....
        /*0b98*/ 	.word	0x00009220
        /*0b9c*/ 	.word	0x00000000
        /*0ba0*/ 	.word	0x00000090
        /*0ba4*/ 	.short	0x010a
        /*0ba6*/ 	.byte	0xff
	.zero		1


	//   ....[169]....
        /*0ba8*/ 	.word	0x00009270
        /*0bac*/ 	.word	0x00000000
        /*0bb0*/ 	.word	0x00000090
        /*0bb4*/ 	.short	0x010a
        /*0bb6*/ 	.byte	0xff
	.zero		1


	//----- nvinfo : EIATTR_NUM_MBARRIERS
	.align		4
.L_47:
        /*0bb8*/ 	.byte	0x03, 0x38
        /*0bba*/ 	.short	0x002d


	//----- nvinfo : EIATTR_EXIT_INSTR_OFFSETS
	.align		4
        /*0bbc*/ 	.byte	0x04, 0x1c
        /*0bbe*/ 	.short	(.L_49 - .L_48)


	//   ....[0]....
.L_48:
        /*0bc0*/ 	.word	0x00002bd0


	//   ....[1]....
        /*0bc4*/ 	.word	0x000030d0


	//   ....[2]....
        /*0bc8*/ 	.word	0x00003130


	//   ....[3]....
        /*0bcc*/ 	.word	0x000044b0


	//   ....[4]....
        /*0bd0*/ 	.word	0x000054d0


	//   ....[5]....
        /*0bd4*/ 	.word	0x00005510


	//   ....[6]....
        /*0bd8*/ 	.word	0x000082c0


	//   ....[7]....
        /*0bdc*/ 	.word	0x00008340


	//   ....[8]....
        /*0be0*/ 	.word	0x00008370


	//   ....[9]....
        /*0be4*/ 	.word	0x000083e0


	//----- nvinfo : EIATTR_MAX_THREADS
	.align		4
.L_49:
        /*0be8*/ 	.byte	0x04, 0x05
        /*0bea*/ 	.short	(.L_51 - .L_50)
.L_50:
        /*0bec*/ 	.word	0x00000100
        /*0bf0*/ 	.word	0x00000001
        /*0bf4*/ 	.word	0x00000001


	//----- nvinfo : EIATTR_CRS_STACK_SIZE
	.align		4
.L_51:
        /*0bf8*/ 	.byte	0x04, 0x1e
        /*0bfa*/ 	.short	(.L_53 - .L_52)
.L_52:
        /*0bfc*/ 	.word	0x00000000


	//----- nvinfo : EIATTR_CBANK_PARAM_SIZE
	.align		4
.L_53:
        /*0c00*/ 	.byte	0x03, 0x19
        /*0c02*/ 	.short	0x0800


	//----- nvinfo : EIATTR_PARAM_CBANK
	.align		4
        /*0c04*/ 	.byte	0x04, 0x0a
        /*0c06*/ 	.short	(.L_55 - .L_54)
	.align		4
.L_54:
        /*0c08*/ 	.word	index@(.nv.constant0._ZN7cutlass13device_kernelINS_4gemm6kernel13GemmUniversalIN4cute5tupleIJiiiiEEENS1_10collective13CollectiveMmaINS1_35MainloopSm100TmaUmmaWarpSpecializedILi9ELi2ELi4ENS5_IJNS4_1CILi2EEENSA_ILi1EEESC_EEEEENS5_IJNSA_ILi256EEENSA_ILi64EEENSA_ILi32EEEEEEfNS5_IJlSC_lEEEfSJ_NS4_8TiledMMAINS4_8MMA_AtomIJNS4_23SM100_MMA_TF32_2x1SM_SSINS_10tfloat32_tESN_fLi256ELi64ELNS4_4UMMA5MajorE0ELSP_0ELNSO_7ScaleInE0ELSQ_0EEEEEENS4_6LayoutINS5_IJSC_SC_SC_EEENS5_IJNSA_ILi0EEESV_SV_EEEEENS5_IJNS4_10UnderscoreESY_SY_EEEEENS4_18SM100_TMA_2SM_LOADENS4_14ComposedLayoutINS4_7SwizzleILi3ELi4ELi3EEENS4_18smem_ptr_flag_bitsILi32EEENST_INS5_IJNSA_ILi8EEESH_EEENS5_IJSH_SC_EEEEEEEvNS4_8identityES11_S1B_vS1C_EENS_8epilogue10collective18CollectiveEpilogueINS1E_23Sm100TmaWarpSpecializedILi4ELi2ELi16ELb1ELb0EEEJNS5_IJNSA_ILi128EEESG_SH_EEENS5_IJNST_IS1J_SC_EENST_INSA_ILi16EEESC_EEEEEfSJ_fSJ_NS1E_6fusion15FusionCallbacksIS1I_NS1P_17LinearCombinationIffffLNS_15FloatRoundStyleE2EEES1K_S1O_JEEENS4_5SM1004TMEM4LOAD26SM100_TMEM_LOAD_32dp32b16xENS4_13SM90_TMA_LOADENS12_INS13_ILi2ELi4ELi3EEES16_NST_INS5_IJS17_S1M_EEENS5_IJS1M_SC_EEEEEEENS4_39AutoVectorizingCopyWithAssumedAlignmentILi128EEENS4_14SM90_TMA_STOREES24_S26_S26_EEEvvEEEEvNT_6ParamsE)
        /*0c0c*/ 	.short	0x0380
        /*0c0e*/ 	.short	0x0800


	//----- nvinfo : EIATTR_SW_WAR
	.align		4
.L_55:
        /*0c10*/ 	.byte	0x04, 0x36
        /*0c12*/ 	.short	(.L_57 - .L_56)
.L_56:
        /*0c14*/ 	.word	0x00000008
.L_57:


//--------------------- .nv.callgraph             --------------------------
	.section	.nv.callgraph,"",@"SHT_CUDA_CALLGRAPH"
	.align	4
	.sectionentsize	8
	.align		4
        /*0000*/ 	.word	0x00000000
	.align		4
        /*0004*/ 	.word	0xffffffff
	.align		4
        /*0008*/ 	.word	index@(_ZN7cutlass13device_kernelINS_4gemm6kernel13GemmUniversalIN4cute5tupleIJiiiiEEENS1_10collective13CollectiveMmaINS1_35MainloopSm100TmaUmmaWarpSpecializedILi9ELi2ELi4ENS5_IJNS4_1CILi2EEENSA_ILi1EEESC_EEEEENS5_IJNSA_ILi256EEENSA_ILi64EEENSA_ILi32EEEEEEfNS5_IJlSC_lEEEfSJ_NS4_8TiledMMAINS4_8MMA_AtomIJNS4_23SM100_MMA_TF32_2x1SM_SSINS_10tfloat32_tESN_fLi256ELi64ELNS4_4UMMA5MajorE0ELSP_0ELNSO_7ScaleInE0ELSQ_0EEEEEENS4_6LayoutINS5_IJSC_SC_SC_EEENS5_IJNSA_ILi0EEESV_SV_EEEEENS5_IJNS4_10UnderscoreESY_SY_EEEEENS4_18SM100_TMA_2SM_LOADENS4_14ComposedLayoutINS4_7SwizzleILi3ELi4ELi3EEENS4_18smem_ptr_flag_bitsILi32EEENST_INS5_IJNSA_ILi8EEESH_EEENS5_IJSH_SC_EEEEEEEvNS4_8identityES11_S1B_vS1C_EENS_8epilogue10collective18CollectiveEpilogueINS1E_23Sm100TmaWarpSpecializedILi4ELi2ELi16ELb1ELb0EEEJNS5_IJNSA_ILi128EEESG_SH_EEENS5_IJNST_IS1J_SC_EENST_INSA_ILi16EEESC_EEEEEfSJ_fSJ_NS1E_6fusion15FusionCallbacksIS1I_NS1P_17LinearCombinationIffffLNS_15FloatRoundStyleE2EEES1K_S1O_JEEENS4_5SM1004TMEM4LOAD26SM100_TMEM_LOAD_32dp32b16xENS4_13SM90_TMA_LOADENS12_INS13_ILi2ELi4ELi3EEES16_NST_INS5_IJS17_S1M_EEENS5_IJS1M_SC_EEEEEEENS4_39AutoVectorizingCopyWithAssumedAlignmentILi128EEENS4_14SM90_TMA_STOREES24_S26_S26_EEEvvEEEEvNT_6ParamsE)
	.align		4
        /*000c*/ 	.word	index@(__assertfail)
	.align		4
        /*0010*/ 	.word	0x00000000
	.align		4
        /*0014*/ 	.word	0xfffffffe
	.align		4
        /*0018*/ 	.word	0x00000000
	.align		4
        /*001c*/ 	.word	0xfffffffd
	.align		4
        /*0020*/ 	.word	0x00000000
	.align		4
        /*0024*/ 	.word	0xfffffffc


//--------------------- .nv.constant4             --------------------------
	.section	.nv.constant4,"a",@progbits
	.align	8
	.align		8
.nv.constant4:
        /*0000*/ 	.dword	__assertfail
	.align		8
        /*0008*/ 	.dword	__unnamed_1
	.align		8
        /*0010*/ 	.dword	__unnamed_2
	.align		8
        /*0018*/ 	.dword	_ZN40_INTERNAL_dd875851_4_k_cu_37dba166_261354cuda3std3__45__cpo5beginE
	.align		8
        /*0020*/ 	.dword	_ZN40_INTERNAL_dd875851_4_k_cu_37dba166_261354cuda3std3__45__cpo3endE
	.align		8
        /*0028*/ 	.dword	_ZN40_INTERNAL_dd875851_4_k_cu_37dba166_261354cuda3std3__45__cpo6cbeginE
	.align		8
        /*0030*/ 	.dword	_ZN40_INTERNAL_dd875851_4_k_cu_37dba166_261354cuda3std3__45__cpo4cendE
	.align		8
        /*0038*/ 	.dword	_ZN40_INTERNAL_dd875851_4_k_cu_37dba166_261354cuda3std3__442_GLOBAL__N__dd875851_4_k_cu_37dba166_261356ignoreE
	.align		8
        /*0040*/ 	.dword	_ZN40_INTERNAL_dd875851_4_k_cu_37dba166_261354cuda3std3__419piecewise_constructE
	.align		8
        /*0048*/ 	.dword	_ZN40_INTERNAL_dd875851_4_k_cu_37dba166_261354cuda3std3__48in_placeE
	.align		8
        /*0050*/ 	.dword	_ZN40_INTERNAL_dd875851_4_k_cu_37dba166_261354cuda3std6ranges3__45__cpo4swapE
	.align		8
        /*0058*/ 	.dword	_ZN40_INTERNAL_dd875851_4_k_cu_37dba166_261354cuda3std6ranges3__45__cpo9iter_moveE
	.align		8
        /*0060*/ 	.dword	_ZN40_INTERNAL_dd875851_4_k_cu_37dba166_261354cute7productE
	.align		8
        /*0068*/ 	.dword	_ZN40_INTERNAL_dd875851_4_k_cu_37dba166_261354cute1_E
	.align		8
        /*0070*/ 	.dword	$str$25
	.align		8
        /*0078*/ 	.dword	$str$26
	.align		8
        /*0080*/ 	.dword	$str$27
	.align		8
        /*0088*/ 	.dword	$str$28


//--------------------- .text._ZN7cutlass13device_kernelINS_4gemm6kernel13GemmUniversalIN4cute5tupleIJiiiiEEENS1_10collective13CollectiveMmaINS1_35MainloopSm100TmaUmmaWarpSpecializedILi9ELi2ELi4ENS5_IJNS4_1CILi2EEENSA_ILi1EEESC_EEEEENS5_IJNSA_ILi256EEENSA_ILi64EEENSA_ILi32EEEEEEfNS5_IJlSC_lEEEfSJ_NS4_8TiledMMAINS4_8MMA_AtomIJNS4_23SM100_MMA_TF32_2x1SM_SSINS_10tfloat32_tESN_fLi256ELi64ELNS4_4UMMA5MajorE0ELSP_0ELNSO_7ScaleInE0ELSQ_0EEEEEENS4_6LayoutINS5_IJSC_SC_SC_EEENS5_IJNSA_ILi0EEESV_SV_EEEEENS5_IJNS4_10UnderscoreESY_SY_EEEEENS4_18SM100_TMA_2SM_LOADENS4_14ComposedLayoutINS4_7SwizzleILi3ELi4ELi3EEENS4_18smem_ptr_flag_bitsILi32EEENST_INS5_IJNSA_ILi8EEESH_EEENS5_IJSH_SC_EEEEEEEvNS4_8identityES11_S1B_vS1C_EENS_8epilogue10collective18CollectiveEpilogueINS1E_23Sm100TmaWarpSpecializedILi4ELi2ELi16ELb1ELb0EEEJNS5_IJNSA_ILi128EEESG_SH_EEENS5_IJNST_IS1J_SC_EENST_INSA_ILi16EEESC_EEEEEfSJ_fSJ_NS1E_6fusion15FusionCallbacksIS1I_NS1P_17LinearCombinationIffffLNS_15FloatRoundStyleE2EEES1K_S1O_JEEENS4_5SM1004TMEM4LOAD26SM100_TMEM_LOAD_32dp32b16xENS4_13SM90_TMA_LOADENS12_INS13_ILi2ELi4ELi3EEES16_NST_INS5_IJS17_S1M_EEENS5_IJS1M_SC_EEEEEEENS4_39AutoVectorizingCopyWithAssumedAlignmentILi128EEENS4_14SM90_TMA_STOREES24_S26_S26_EEEvvEEEEvNT_6ParamsE --------------------------
	.section	.text._ZN7cutlass13device_kernelINS_4gemm6kernel13GemmUniversalIN4cute5tupleIJiiiiEEENS1_10collective13CollectiveMmaINS1_35MainloopSm100TmaUmmaWarpSpecializedILi9ELi2ELi4ENS5_IJNS4_1CILi2EEENSA_ILi1EEESC_EEEEENS5_IJNSA_ILi256EEENSA_ILi64EEENSA_ILi32EEEEEEfNS5_IJlSC_lEEEfSJ_NS4_8TiledMMAINS4_8MMA_AtomIJNS4_23SM100_MMA_TF32_2x1SM_SSINS_10tfloat32_tESN_fLi256ELi64ELNS4_4UMMA5MajorE0ELSP_0ELNSO_7ScaleInE0ELSQ_0EEEEEENS4_6LayoutINS5_IJSC_SC_SC_EEENS5_IJNSA_ILi0EEESV_SV_EEEEENS5_IJNS4_10UnderscoreESY_SY_EEEEENS4_18SM100_TMA_2SM_LOADENS4_14ComposedLayoutINS4_7SwizzleILi3ELi4ELi3EEENS4_18smem_ptr_flag_bitsILi32EEENST_INS5_IJNSA_ILi8EEESH_EEENS5_IJSH_SC_EEEEEEEvNS4_8identityES11_S1B_vS1C_EENS_8epilogue10collective18CollectiveEpilogueINS1E_23Sm100TmaWarpSpecializedILi4ELi2ELi16ELb1ELb0EEEJNS5_IJNSA_ILi128EEESG_SH_EEENS5_IJNST_IS1J_SC_EENST_INSA_ILi16EEESC_EEEEEfSJ_fSJ_NS1E_6fusion15FusionCallbacksIS1I_NS1P_17LinearCombinationIffffLNS_15FloatRoundStyleE2EEES1K_S1O_JEEENS4_5SM1004TMEM4LOAD26SM100_TMEM_LOAD_32dp32b16xENS4_13SM90_TMA_LOADENS12_INS13_ILi2ELi4ELi3EEES16_NST_INS5_IJS17_S1M_EEENS5_IJS1M_SC_EEEEEEENS4_39AutoVectorizingCopyWithAssumedAlignmentILi128EEENS4_14SM90_TMA_STOREES24_S26_S26_EEEvvEEEEvNT_6ParamsE,"ax",@progbits
	.align	128
.text._ZN7cutlass13device_kernelINS_4gemm6kernel13GemmUniversalIN4cute5tupleIJiiiiEEENS1_10collective13CollectiveMmaINS1_35MainloopSm100TmaUmmaWarpSpecializedILi9ELi2ELi4ENS5_IJNS4_1CILi2EEENSA_ILi1EEESC_EEEEENS5_IJNSA_ILi256EEENSA_ILi64EEENSA_ILi32EEEEEEfNS5_IJlSC_lEEEfSJ_NS4_8TiledMMAINS4_8MMA_AtomIJNS4_23SM100_MMA_TF32_2x1SM_SSINS_10tfloat32_tESN_fLi256ELi64ELNS4_4UMMA5MajorE0ELSP_0ELNSO_7ScaleInE0ELSQ_0EEEEEENS4_6LayoutINS5_IJSC_SC_SC_EEENS5_IJNSA_ILi0EEESV_SV_EEEEENS5_IJNS4_10UnderscoreESY_SY_EEEEENS4_18SM100_TMA_2SM_LOADENS4_14ComposedLayoutINS4_7SwizzleILi3ELi4ELi3EEENS4_18smem_ptr_flag_bitsILi32EEENST_INS5_IJNSA_ILi8EEESH_EEENS5_IJSH_SC_EEEEEEEvNS4_8identityES11_S1B_vS1C_EENS_8epilogue10collective18CollectiveEpilogueINS1E_23Sm100TmaWarpSpecializedILi4ELi2ELi16ELb1ELb0EEEJNS5_IJNSA_ILi128EEESG_SH_EEENS5_IJNST_IS1J_SC_EENST_INSA_ILi16EEESC_EEEEEfSJ_fSJ_NS1E_6fusion15FusionCallbacksIS1I_NS1P_17LinearCombinationIffffLNS_15FloatRoundStyleE2EEES1K_S1O_JEEENS4_5SM1004TMEM4LOAD26SM100_TMEM_LOAD_32dp32b16xENS4_13SM90_TMA_LOADENS12_INS13_ILi2ELi4ELi3EEES16_NST_INS5_IJS17_S1M_EEENS5_IJS1M_SC_EEEEEEENS4_39AutoVectorizingCopyWithAssumedAlignmentILi128EEENS4_14SM90_TMA_STOREES24_S26_S26_EEEvvEEEEvNT_6ParamsE:
        .type           _ZN7cutlass13device_kernelINS_4gemm6kernel13GemmUniversalIN4cute5tupleIJiiiiEEENS1_10collective13CollectiveMmaINS1_35MainloopSm100TmaUmmaWarpSpecializedILi9ELi2ELi4ENS5_IJNS4_1CILi2EEENSA_ILi1EEESC_EEEEENS5_IJNSA_ILi256EEENSA_ILi64EEENSA_ILi32EEEEEEfNS5_IJlSC_lEEEfSJ_NS4_8TiledMMAINS4_8MMA_AtomIJNS4_23SM100_MMA_TF32_2x1SM_SSINS_10tfloat32_tESN_fLi256ELi64ELNS4_4UMMA5MajorE0ELSP_0ELNSO_7ScaleInE0ELSQ_0EEEEEENS4_6LayoutINS5_IJSC_SC_SC_EEENS5_IJNSA_ILi0EEESV_SV_EEEEENS5_IJNS4_10UnderscoreESY_SY_EEEEENS4_18SM100_TMA_2SM_LOADENS4_14ComposedLayoutINS4_7SwizzleILi3ELi4ELi3EEENS4_18smem_ptr_flag_bitsILi32EEENST_INS5_IJNSA_ILi8EEESH_EEENS5_IJSH_SC_EEEEEEEvNS4_8identityES11_S1B_vS1C_EENS_8epilogue10collective18CollectiveEpilogueINS1E_23Sm100TmaWarpSpecializedILi4ELi2ELi16ELb1ELb0EEEJNS5_IJNSA_ILi128EEESG_SH_EEENS5_IJNST_IS1J_SC_EENST_INSA_ILi16EEESC_EEEEEfSJ_fSJ_NS1E_6fusion15FusionCallbacksIS1I_NS1P_17LinearCombinationIffffLNS_15FloatRoundStyleE2EEES1K_S1O_JEEENS4_5SM1004TMEM4LOAD26SM100_TMEM_LOAD_32dp32b16xENS4_13SM90_TMA_LOADENS12_INS13_ILi2ELi4ELi3EEES16_NST_INS5_IJS17_S1M_EEENS5_IJS1M_SC_EEEEEEENS4_39AutoVectorizingCopyWithAssumedAlignmentILi128EEENS4_14SM90_TMA_STOREES24_S26_S26_EEEvvEEEEvNT_6ParamsE,@function
        .size           _ZN7cutlass13device_kernelINS_4gemm6kernel13GemmUniversalIN4cute5tupleIJiiiiEEENS1_10collective13CollectiveMmaINS1_35MainloopSm100TmaUmmaWarpSpecializedILi9ELi2ELi4ENS5_IJNS4_1CILi2EEENSA_ILi1EEESC_EEEEENS5_IJNSA_ILi256EEENSA_ILi64EEENSA_ILi32EEEEEEfNS5_IJlSC_lEEEfSJ_NS4_8TiledMMAINS4_8MMA_AtomIJNS4_23SM100_MMA_TF32_2x1SM_SSINS_10tfloat32_tESN_fLi256ELi64ELNS4_4UMMA5MajorE0ELSP_0ELNSO_7ScaleInE0ELSQ_0EEEEEENS4_6LayoutINS5_IJSC_SC_SC_EEENS5_IJNSA_ILi0EEESV_SV_EEEEENS5_IJNS4_10UnderscoreESY_SY_EEEEENS4_18SM100_TMA_2SM_LOADENS4_14ComposedLayoutINS4_7SwizzleILi3ELi4ELi3EEENS4_18smem_ptr_flag_bitsILi32EEENST_INS5_IJNSA_ILi8EEESH_EEENS5_IJSH_SC_EEEEEEEvNS4_8identityES11_S1B_vS1C_EENS_8epilogue10collective18CollectiveEpilogueINS1E_23Sm100TmaWarpSpecializedILi4ELi2ELi16ELb1ELb0EEEJNS5_IJNSA_ILi128EEESG_SH_EEENS5_IJNST_IS1J_SC_EENST_INSA_ILi16EEESC_EEEEEfSJ_fSJ_NS1E_6fusion15FusionCallbacksIS1I_NS1P_17LinearCombinationIffffLNS_15FloatRoundStyleE2EEES1K_S1O_JEEENS4_5SM1004TMEM4LOAD26SM100_TMEM_LOAD_32dp32b16xENS4_13SM90_TMA_LOADENS12_INS13_ILi2ELi4ELi3EEES16_NST_INS5_IJS17_S1M_EEENS5_IJS1M_SC_EEEEEEENS4_39AutoVectorizingCopyWithAssumedAlignmentILi128EEENS4_14SM90_TMA_STOREES24_S26_S26_EEEvvEEEEvNT_6ParamsE,(.L_x_213 - _ZN7cutlass13device_kernelINS_4gemm6kernel13GemmUniversalIN4cute5tupleIJiiiiEEENS1_10collective13CollectiveMmaINS1_35MainloopSm100TmaUmmaWarpSpecializedILi9ELi2ELi4ENS5_IJNS4_1CILi2EEENSA_ILi1EEESC_EEEEENS5_IJNSA_ILi256EEENSA_ILi64EEENSA_ILi32EEEEEEfNS5_IJlSC_lEEEfSJ_NS4_8TiledMMAINS4_8MMA_AtomIJNS4_23SM100_MMA_TF32_2x1SM_SSINS_10tfloat32_tESN_fLi256ELi64ELNS4_4UMMA5MajorE0ELSP_0ELNSO_7ScaleInE0ELSQ_0EEEEEENS4_6LayoutINS5_IJSC_SC_SC_EEENS5_IJNSA_ILi0EEESV_SV_EEEEENS5_IJNS4_10UnderscoreESY_SY_EEEEENS4_18SM100_TMA_2SM_LOADENS4_14ComposedLayoutINS4_7SwizzleILi3ELi4ELi3EEENS4_18smem_ptr_flag_bitsILi32EEENST_INS5_IJNSA_ILi8EEESH_EEENS5_IJSH_SC_EEEEEEEvNS4_8identityES11_S1B_vS1C_EENS_8epilogue10collective18CollectiveEpilogueINS1E_23Sm100TmaWarpSpecializedILi4ELi2ELi16ELb1ELb0EEEJNS5_IJNSA_ILi128EEESG_SH_EEENS5_IJNST_IS1J_SC_EENST_INSA_ILi16EEESC_EEEEEfSJ_fSJ_NS1E_6fusion15FusionCallbacksIS1I_NS1P_17LinearCombinationIffffLNS_15FloatRoundStyleE2EEES1K_S1O_JEEENS4_5SM1004TMEM4LOAD26SM100_TMEM_LOAD_32dp32b16xENS4_13SM90_TMA_LOADENS12_INS13_ILi2ELi4ELi3EEES16_NST_INS5_IJS17_S1M_EEENS5_IJS1M_SC_EEEEEEENS4_39AutoVectorizingCopyWithAssumedAlignmentILi128EEENS4_14SM90_TMA_STOREES24_S26_S26_EEEvvEEEEvNT_6ParamsE)
        .other          _ZN7cutlass13device_kernelINS_4gemm6kernel13GemmUniversalIN4cute5tupleIJiiiiEEENS1_10collective13CollectiveMmaINS1_35MainloopSm100TmaUmmaWarpSpecializedILi9ELi2ELi4ENS5_IJNS4_1CILi2EEENSA_ILi1EEESC_EEEEENS5_IJNSA_ILi256EEENSA_ILi64EEENSA_ILi32EEEEEEfNS5_IJlSC_lEEEfSJ_NS4_8TiledMMAINS4_8MMA_AtomIJNS4_23SM100_MMA_TF32_2x1SM_SSINS_10tfloat32_tESN_fLi256ELi64ELNS4_4UMMA5MajorE0ELSP_0ELNSO_7ScaleInE0ELSQ_0EEEEEENS4_6LayoutINS5_IJSC_SC_SC_EEENS5_IJNSA_ILi0EEESV_SV_EEEEENS5_IJNS4_10UnderscoreESY_SY_EEEEENS4_18SM100_TMA_2SM_LOADENS4_14ComposedLayoutINS4_7SwizzleILi3ELi4ELi3EEENS4_18smem_ptr_flag_bitsILi32EEENST_INS5_IJNSA_ILi8EEESH_EEENS5_IJSH_SC_EEEEEEEvNS4_8identityES11_S1B_vS1C_EENS_8epilogue10collective18CollectiveEpilogueINS1E_23Sm100TmaWarpSpecializedILi4ELi2ELi16ELb1ELb0EEEJNS5_IJNSA_ILi128EEESG_SH_EEENS5_IJNST_IS1J_SC_EENST_INSA_ILi16EEESC_EEEEEfSJ_fSJ_NS1E_6fusion15FusionCallbacksIS1I_NS1P_17LinearCombinationIffffLNS_15FloatRoundStyleE2EEES1K_S1O_JEEENS4_5SM1004TMEM4LOAD26SM100_TMEM_LOAD_32dp32b16xENS4_13SM90_TMA_LOADENS12_INS13_ILi2ELi4ELi3EEES16_NST_INS5_IJS17_S1M_EEENS5_IJS1M_SC_EEEEEEENS4_39AutoVectorizingCopyWithAssumedAlignmentILi128EEENS4_14SM90_TMA_STOREES24_S26_S26_EEEvvEEEEvNT_6ParamsE,@"STO_CUDA_ENTRY STV_DEFAULT"
_ZN7cutlass13device_kernelINS_4gemm6kernel13GemmUniversalIN4cute5tupleIJiiiiEEENS1_10collective13CollectiveMmaINS1_35MainloopSm100TmaUmmaWarpSpecializedILi9ELi2ELi4ENS5_IJNS4_1CILi2EEENSA_ILi1EEESC_EEEEENS5_IJNSA_ILi256EEENSA_ILi64EEENSA_ILi32EEEEEEfNS5_IJlSC_lEEEfSJ_NS4_8TiledMMAINS4_8MMA_AtomIJNS4_23SM100_MMA_TF32_2x1SM_SSINS_10tfloat32_tESN_fLi256ELi64ELNS4_4UMMA5MajorE0ELSP_0ELNSO_7ScaleInE0ELSQ_0EEEEEENS4_6LayoutINS5_IJSC_SC_SC_EEENS5_IJNSA_ILi0EEESV_SV_EEEEENS5_IJNS4_10UnderscoreESY_SY_EEEEENS4_18SM100_TMA_2SM_LOADENS4_14ComposedLayoutINS4_7SwizzleILi3ELi4ELi3EEENS4_18smem_ptr_flag_bitsILi32EEENST_INS5_IJNSA_ILi8EEESH_EEENS5_IJSH_SC_EEEEEEEvNS4_8identityES11_S1B_vS1C_EENS_8epilogue10collective18CollectiveEpilogueINS1E_23Sm100TmaWarpSpecializedILi4ELi2ELi16ELb1ELb0EEEJNS5_IJNSA_ILi128EEESG_SH_EEENS5_IJNST_IS1J_SC_EENST_INSA_ILi16EEESC_EEEEEfSJ_fSJ_NS1E_6fusion15FusionCallbacksIS1I_NS1P_17LinearCombinationIffffLNS_15FloatRoundStyleE2EEES1K_S1O_JEEENS4_5SM1004TMEM4LOAD26SM100_TMEM_LOAD_32dp32b16xENS4_13SM90_TMA_LOADENS12_INS13_ILi2ELi4ELi3EEES16_NST_INS5_IJS17_S1M_EEENS5_IJS1M_SC_EEEEEEENS4_39AutoVectorizingCopyWithAssumedAlignmentILi128EEENS4_14SM90_TMA_STOREES24_S26_S26_EEEvvEEEEvNT_6ParamsE:
[----:B------:R-:W1:Y:S01]  /*0000*/  LDC R1, c[0x0][0x37c] ;  /* 0x0000df00ff017b82 */ /* 0x000e620000000800 */
[----:B------:R-:W2:Y:S01]  /*0010*/  S2R R77, SR_TID.X ;  /* 0x00000000004d7919 */ /* 0x000ea20000002100 */
[----:B------:R-:W3:Y:S06]  /*0020*/  LDCU.64 UR6, c[0x0][0x890] ;  /* 0x00011200ff0677ac */ /* 0x000eec0008000a00 */
[----:B------:R-:W4:Y:S01]  /*0030*/  S2UR UR37, SR_CgaCtaId ;  /* 0x00000000002579c3 */ /* 0x000f220000008800 */
[----:B------:R-:W-:Y:S02]  /*0040*/  PRMT R64, RZ, 0x7610, R64 ;  /* 0x00007610ff407816 */ /* 0x000fe40000000040 */
[----:B------:R-:W-:Y:S01]  /*0050*/  ELECT P1, URZ, PT ;  /* 0x0000000000ff782f */ /* 0x000fe20003820000 */
[----:B------:R-:W1:Y:S01]  /*0060*/  LDCU.64 UR46, c[0x0][0x358] ;  /* 0x00006b00ff2e77ac */ /* 0x000e620008000a00 */
[----:B---3--:R-:W-:-:S04]  /*0070*/  UISETP.NE.U32.AND UP0, UPT, UR6, URZ, UPT ;  /* 0x000000ff0600728c */ /* 0x008fc8000bf05070 */
[----:B------:R-:W-:Y:S02]  /*0080*/  UISETP.NE.AND.EX UP0, UPT, UR7, URZ, UPT, UP0 ;  /* 0x000000ff0700728c */ /* 0x000fe4000bf05300 */
[----:B----4-:R-:W-:Y:S02]  /*0090*/  ULOP3.LUT UR5, UR37, 0x1, URZ, 0xc0, !UPT ;  /* 0x0000000125057892 */ /* 0x010fe4000f8ec0ff */
[----:B------:R-:W-:Y:S01]  /*00a0*/  ULOP3.LUT UR4, UR37, 0x1, URZ, 0x3c, !UPT ;  /* 0x0000000125047892 */ /* 0x000fe2000f8e3cff */
[----:B--2---:R-:W-:-:S05]  /*00b0*/  SHF.R.U32.HI R68, RZ, 0x5, R77 ;  /* 0x00000005ff447819 */ /* 0x004fca000001164d */
[----:B------:R-:W2:Y:S02]  /*00c0*/  SHFL.IDX PT, R0, R68, RZ, 0x1f ;  /* 0x00001fff44007589 */ /* 0x000ea400000e0000 */
[----:B--2---:R-:W-:Y:S01]  /*00d0*/  R2UR UR10, R0 ;  /* 0x00000000000a72ca */ /* 0x004fe200000e0000 */
[----:B-1----:R-:W-:-:S14]  /*00e0*/  BRA.U UP0, `(.L_x_0) ;  /* 0x00000001002c7547 */ /* 0x002fdc000b800000 */
[----:B------:R-:W1:Y:S02]  /*00f0*/  LDCU.64 UR8, c[0x0][0x888] ;  /* 0x00011100ff0877ac */ /* 0x000e640008000a00 */
[----:B-1----:R-:W-:-:S04]  /*0100*/  UISETP.NE.U32.AND UP0, UPT, UR8, URZ, UPT ;  /* 0x000000ff0800728c */ /* 0x002fc8000bf05070 */
[----:B------:R-:W-:-:S09]  /*0110*/  UISETP.NE.AND.EX UP0, UPT, UR9, URZ, UPT, UP0 ;  /* 0x000000ff0900728c */ /* 0x000fd2000bf05300 */
[----:B------:R-:W-:Y:S05]  /*0120*/  BRA.U !UP0, `(.L_x_1) ;  /* 0x0000000108107547 */ /* 0x000fea000b800000 */
[----:B------:R-:W1:Y:S02]  /*0130*/  LDC.64 R2, c[0x0][0x888] ;  /* 0x00022200ff027b82 */ /* 0x000e640000000a00 */
[----:B-1----:R1:W5:Y:S01]  /*0140*/  LDG.E R35, desc[UR46][R2.64] ;  /* 0x0000002e02237981 */ /* 0x002362000c1e1900 */
[----:B------:R-:W-:Y:S01]  /*0150*/  HFMA2 R64, -RZ, RZ, 0, 5.9604644775390625e-08 ;  /* 0x00000001ff407431 */ /* 0x000fe200000001ff */
[----:B------:R-:W-:Y:S05]  /*0160*/  BRA `(.L_x_0) ;  /* 0x00000000000c7947 */ /* 0x000fea0003800000 */
.L_x_1:
[----:B------:R-:W1:Y:S01]  /*0170*/  LDCU UR8, c[0x0][0x880] ;  /* 0x00011000ff0877ac */ /* 0x000e620008000800 */
[----:B------:R-:W-:Y:S01]  /*0180*/  HFMA2 R64, -RZ, RZ, 0, 5.9604644775390625e-08 ;  /* 0x00000001ff407431 */ /* 0x000fe200000001ff */
[----:B-1----:R-:W-:-:S07]  /*0190*/  MOV R35, UR8 ;  /* 0x0000000800237c02 */ /* 0x002fce0008000f00 */
.L_x_0:
[----:B------:R-:W2:Y:S02]  /*01a0*/  LDCU.64 UR8, c[0x0][0x8b0] ;  /* 0x00011600ff0877ac */ /* 0x000ea40008000a00 */
[----:B--2---:R-:W-:-:S04]  /*01b0*/  UISETP.NE.U32.AND UP0, UPT, UR8, URZ, UPT ;  /* 0x000000ff0800728c */ /* 0x004fc8000bf05070 */
[----:B------:R-:W-:-:S09]  /*01c0*/  UISETP.NE.AND.EX UP0, UPT, UR9, URZ, UPT, UP0 ;  /* 0x000000ff0900728c */ /* 0x000fd2000bf05300 */
[----:B------:R-:W-:Y:S05]  /*01d0*/  BRA.U UP0, `(.L_x_2) ;  /* 0x0000000100247547 */ /* 0x000fea000b800000 */
[----:B------:R-:W2:Y:S02]  /*01e0*/  LDCU.64 UR8, c[0x0][0x8a8] ;  /* 0x00011500ff0877ac */ /* 0x000ea40008000a00 */
[----:B--2---:R-:W-:-:S04]  /*01f0*/  UISETP.NE.U32.AND UP0, UPT, UR8, URZ, UPT ;  /* 0x000000ff0800728c */ /* 0x004fc8000bf05070 */
[----:B------:R-:W-:-:S09]  /*0200*/  UISETP.NE.AND.EX UP0, UPT, UR9, URZ, UPT, UP0 ;  /* 0x000000ff0900728c */ /* 0x000fd2000bf05300 */
[----:B------:R-:W-:Y:S05]  /*0210*/  BRA.U !UP0, `(.L_x_3) ;  /* 0x00000001080c7547 */ /* 0x000fea000b800000 */
[----:B-1----:R-:W1:Y:S02]  /*0220*/  LDC.64 R2, c[0x0][0x8a8] ;  /* 0x00022a00ff027b82 */ /* 0x002e640000000a00 */
[----:B-1----:R2:W5:Y:S01]  /*0230*/  LDG.E R33, desc[UR46][R2.64] ;  /* 0x0000002e02217981 */ /* 0x002562000c1e1900 */
[----:B------:R-:W-:Y:S05]  /*0240*/  BRA `(.L_x_2) ;  /* 0x0000000000087947 */ /* 0x000fea0003800000 */
.L_x_3:
[----:B------:R-:W2:Y:S02]  /*0250*/  LDCU UR8, c[0x0][0x8a0] ;  /* 0x00011400ff0877ac */ /* 0x000ea40008000800 */
[----:B--2---:R-:W-:Y:S02]  /*0260*/  MOV R33, UR8 ;  /* 0x0000000800217c02 */ /* 0x004fe40008000f00 */
.L_x_2:
[----:B------:R-:W-:Y:S01]  /*0270*/  IMAD.U32 R0, RZ, RZ, UR10 ;  /* 0x0000000aff007e24 */ /* 0x000fe2000f8e00ff */
[----:B------:R-:W-:Y:S04]  /*0280*/  BSSY.RECONVERGENT B0, `(.L_x_4) ;  /* 0x000000c000007945 */ /* 0x000fe80003800200 */
[C---:B------:R-:W-:Y:S02]  /*0290*/  ISETP.NE.OR P2, PT, R0.reuse, 0x1, !P1 ;  /* 0x000000010000780c */ /* 0x040fe40004f45670 */
[----:B------:R-:W-:-:S11]  /*02a0*/  ISETP.NE.OR P0, PT, R0, 0x3, !P1 ;  /* 0x000000030000780c */ /* 0x000fd60004f05670 */
[----:B------:R-:W-:Y:S05]  /*02b0*/  @P2 BRA `(.L_x_5) ;  /* 0x0000000000202947 */ /* 0x000fea0003800000 */
[----:B------:R-:W3:Y:S02]  /*02c0*/  LDCU.64 UR8, c[0x0][0x348] ;  /* 0x00006900ff0877ac */ /* 0x000ee40008000a00 */
[----:B---3--:R-:W-:Y:S02]  /*02d0*/  UIADD3 UR12, UP1, UPT, UR8, 0x80, URZ ;  /* 0x00000080080c7890 */ /* 0x008fe4000ff3e0ff */
[----:B------:R-:W-:Y:S02]  /*02e0*/  UIADD3 UR8, UP0, UPT, UR8, 0x180, URZ ;  /* 0x0000018008087890 */ /* 0x000fe4000ff1e0ff */
[----:B------:R-:W-:Y:S02]  /*02f0*/  UIADD3.X UR13, UPT, UPT, URZ, UR9, URZ, UP1, !UPT ;  /* 0x00000009ff0d7290 */ /* 0x000fe40008ffe4ff */
[----:B------:R-:W-:-:S07]  /*0300*/  UIADD3.X UR9, UPT, UPT, URZ, UR9, URZ, UP0, !UPT ;  /* 0x00000009ff097290 */ /* 0x000fce00087fe4ff */
[----:B------:R3:W-:Y:S02]  /*0310*/  UTMACCTL.PF [UR12] ;  /* 0x000000000c0079b9 */ /* 0x0007e40008040000 */
[----:B------:R3:W-:Y:S02]  /*0320*/  UTMACCTL.PF [UR8] ;  /* 0x00000000080079b9 */ /* 0x0007e40008040000 */
[----:B---3--:R-:W-:Y:S01]  /*0330*/  NOP ;  /* 0x0000000000007918 */ /* 0x008fe20000000000 */
.L_x_5:
[----:B------:R-:W-:Y:S05]  /*0340*/  BSYNC.RECONVERGENT B0 ;  /* 0x0000000000007941 */ /* 0x000fea0003800200 */
.L_x_4:
[----:B------:R-:W-:Y:S04]  /*0350*/  BSSY.RECONVERGENT B0, `(.L_x_6) ;  /* 0x000000a000007945 */ /* 0x000fe80003800200 */
        /* <DEDUP_REMOVED lines=9> */
.L_x_7:
[----:B------:R-:W-:Y:S05]  /*03f0*/  BSYNC.RECONVERGENT B0 ;  /* 0x0000000000007941 */ /* 0x000fea0003800200 */
.L_x_6:
[----:B------:R-:W3:Y:S01]  /*0400*/  LDCU.64 UR8, c[0x0][0x888] ;  /* 0x00011100ff0877ac */ /* 0x000ee20008000a00 */
[----:B------:R-:W-:Y:S02]  /*0410*/  UISETP.EQ.U32.AND UP1, UPT, UR6, URZ, UPT ;  /* 0x000000ff0600728c */ /* 0x000fe4000bf22070 */
[----:B------:R-:W-:Y:S02]  /*0420*/  UPLOP3.LUT UP5, UPT, UPT, UPT, UPT, 0x80, 0x8 ;  /* 0x000000000008789c */ /* 0x000fe40003faf070 */
[----:B---3--:R-:W-:-:S04]  /*0430*/  UISETP.NE.U32.AND UP0, UPT, UR8, URZ, UPT ;  /* 0x000000ff0800728c */ /* 0x008fc8000bf05070 */
[----:B------:R-:W-:-:S04]  /*0440*/  UISETP.NE.AND.EX UP0, UPT, UR9, URZ, UPT, UP0 ;  /* 0x000000ff0900728c */ /* 0x000fc8000bf05300 */
[----:B------:R-:W-:-:S04]  /*0450*/  UISETP.EQ.OR.EX UP2, UPT, UR7, URZ, !UP0, UP1 ;  /* 0x000000ff0700728c */ /* 0x000fc8000c742710 */
[----:B------:R-:W-:-:S05]  /*0460*/  UP2UR UR50, UPR, URZ, 0x4 ;  /* 0x00000004ff327883 */ /* 0x000fca0008000000 */
[----:B------:R-:W-:Y:S07]  /*0470*/  BRA.U !UP2, `(.L_x_8) ;  /* 0x000000010a207547 */ /* 0x000fee000b800000 */
[----:B------:R-:W-:Y:S01]  /*0480*/  UISETP.NE.U32.AND UP2, UPT, UR6, URZ, UPT ;  /* 0x000000ff0600728c */ /* 0x000fe2000bf45070 */
[----:B-----5:R-:W-:Y:S01]  /*0490*/  FSETP.NEU.AND P0, PT, R35, RZ, PT ;  /* 0x000000ff2300720b */ /* 0x020fe20003f0d000 */
[----:B------:R-:W-:Y:S02]  /*04a0*/  USEL UR6, URZ, 0xffffffff, UP0 ;  /* 0xffffffffff067887 */ /* 0x000fe40008000000 */
[----:B------:R-:W-:-:S10]  /*04b0*/  UISETP.NE.AND.EX UP2, UPT, UR7, URZ, UPT, UP2 ;  /* 0x000000ff0700728c */ /* 0x000fd4000bf45320 */
[----:B------:R-:W-:Y:S01]  /*04c0*/  VOTEU.ANY UP1, P0 ;  /* 0x0000000000ff7886 */ /* 0x000fe20000020100 */
[----:B------:R-:W-:-:S04]  /*04d0*/  @!UP2 USEL UR6, URZ, 0xffffffff, UP1 ;  /* 0xffffffffff06a887 */ /* 0x000fc80008800000 */
[----:B------:R-:W-:-:S04]  /*04e0*/  ULOP3.LUT UR6, UR6, 0x1, URZ, 0xc0, !UPT ;  /* 0x0000000106067892 */ /* 0x000fc8000f8ec0ff */
[----:B------:R-:W-:-:S11]  /*04f0*/  UISETP.NE.U32.AND UP5, UPT, UR6, 0x1, UPT ;  /* 0x000000010600788c */ /* 0x000fd6000bfa5070 */
.L_x_8:
[----:B------:R-:W3:Y:S01]  /*0500*/  SHFL.IDX PT, R0, R68, RZ, 0x1f ;  /* 0x00001fff44007589 */ /* 0x000ee200000e0000 */
[----:B------:R-:W-:-:S04]  /*0510*/  UISETP.NE.AND UP1, UPT, UR10, 0x2, UPT ;  /* 0x000000020a00788c */ /* 0x000fc8000bf25270 */
[----:B------:R-:W-:Y:S02]  /*0520*/  UISETP.EQ.AND UP2, UPT, UR5, URZ, !UP1 ;  /* 0x000000ff0500728c */ /* 0x000fe4000cf42270 */
[----:B------:R-:W-:-:S04]  /*0530*/  USEL UR6, URZ, 0x1, UP1 ;  /* 0x00000001ff067887 */ /* 0x000fc80008800000 */
[----:B------:R-:W-:Y:S02]  /*0540*/  PLOP3.LUT P5, PT, P1, PT, UP2, 0x80, 0x8 ;  /* 0x000000000008781c */ /* 0x000fe40000faf028 */
[----:B---3--:R-:W-:-:S13]  /*0550*/  ISETP.NE.AND P0, PT, R0, RZ, PT ;  /* 0x000000ff0000720c */ /* 0x008fda0003f05270 */
[----:B------:R-:W-:Y:S05]  /*0560*/  @P0 BRA `(.L_x_9) ;  /* 0x0000000000780947 */ /* 0x000fea0003800000 */
[----:B------:R-:W-:Y:S01]  /*0570*/  ELECT P0, URZ, PT ;  /* 0x0000000000ff782f */ /* 0x000fe20003800000 */
[----:B------:R-:W-:-:S12]  /*0580*/  BSSY.RECONVERGENT B0, `(.L_x_9) ;  /* 0x000001c000007945 */ /* 0x000fd80003800200 */
[----:B------:R-:W-:Y:S05]  /*0590*/  @!P0 BRA `(.L_x_10) ;  /* 0x0000000000688947 */ /* 0x000fea0003800000 */
[----:B------:R-:W-:Y:S01]  /*05a0*/  UMOV UR8, 0x400 ;  /* 0x0000040000087882 */ /* 0x000fe20000000000 */
[----:B------:R-:W-:Y:S01]  /*05b0*/  UMOV UR7, 0x1 ;  /* 0x0000000100077882 */ /* 0x000fe20000000000 */
[----:B------:R-:W-:Y:S02]  /*05c0*/  ULEA UR8, UR37, UR8, 0x18 ;  /* 0x0000000825087291 */ /* 0x000fe4000f8ec0ff */
[----:B------:R-:W-:-:S04]  /*05d0*/  UIADD3 UR12, UPT, UPT, -UR7, 0x100000, URZ ;  /* 0x00100000070c7890 */ /* 0x000fc8000fffe1ff */
[----:B------:R-:W-:Y:S02]  /*05e0*/  USHF.L.U32 UR13, UR12, 0xb, URZ ;  /* 0x0000000b0c0d7899 */ /* 0x000fe400080006ff */
[----:B------:R-:W-:Y:S01]  /*05f0*/  USHF.L.U32 UR12, UR12, 0x1, URZ ;  /* 0x000000010c0c7899 */ /* 0x000fe200080006ff */
[----:B------:R-:W3:Y:S11]  /*0600*/  FENCE.VIEW.ASYNC.S ;  /* 0x00000000000073c6 */ /* 0x000ef60000000000 */
[----:B---3--:R3:W4:Y:S01]  /*0610*/  SYNCS.EXCH.64 URZ, [UR8], UR12 ;  /* 0x0000000c08ff75b2 */ /* 0x0087220008000100 */
[----:B------:R3:W1:Y:S01]  /*0620*/  SYNCS.EXCH.64 URZ, [UR8+0x48], UR12 ;  /* 0x0000480c08ff75b2 */ /* 0x0006620008000100 */
        /* <DEDUP_REMOVED lines=15> */
[----:B------:R3:W1:Y:S02]  /*0720*/  SYNCS.EXCH.64 URZ, [UR8+0x88], UR12 ;  /* 0x0000880c08ff75b2 */ /* 0x0006640008000100 */
[----:B---3--:R-:W-:Y:S01]  /*0730*/  NOP ;  /* 0x0000000000007918 */ /* 0x008fe20000000000 */
.L_x_10:
[----:B------:R-:W-:Y:S05]  /*0740*/  BSYNC.RECONVERGENT B0 ;  /* 0x0000000000007941 */ /* 0x000fea0003800200 */
.L_x_9:
[----:B------:R-:W3:Y:S01]  /*0750*/  SHFL.IDX PT, R0, R68, RZ, 0x1f ;  /* 0x00001fff44007589 */ /* 0x000ee200000e0000 */
[----:B------:R-:W-:Y:S01]  /*0760*/  NOP ;  /* 0x0000000000007918 */ /* 0x000fe20000000000 */
[----:B---3--:R-:W-:-:S13]  /*0770*/  ISETP.NE.AND P0, PT, R0, 0x1, PT ;  /* 0x000000010000780c */ /* 0x008fda0003f05270 */
[----:B------:R-:W-:Y:S05]  /*0780*/  @P0 BRA `(.L_x_11) ;  /* 0x0000000000540947 */ /* 0x000fea0003800000 */
[----:B------:R-:W-:Y:S01]  /*0790*/  UMOV UR9, 0x400 ;  /* 0x0000040000097882 */ /* 0x000fe20000000000 */
[----:B------:R-:W-:Y:S01]  /*07a0*/  UMOV UR8, 0x20 ;  /* 0x0000002000087882 */ /* 0x000fe20000000000 */
[----:B------:R-:W-:Y:S01]  /*07b0*/  UMOV UR7, 0x80 ;  /* 0x0000008000077882 */ /* 0x000fe20000000000 */
[----:B------:R-:W-:Y:S02]  /*07c0*/  ULEA UR9, UR37, UR9, 0x18 ;  /* 0x0000000925097291 */ /* 0x000fe4000f8ec0ff */
[----:B------:R-:W-:-:S04]  /*07d0*/  UIADD3 UR12, UPT, UPT, -UR8, 0x100000, URZ ;  /* 0x00100000080c7890 */ /* 0x000fc8000fffe1ff */
[----:B------:R-:W-:Y:S02]  /*07e0*/  USHF.L.U32 UR13, UR12, 0xb, URZ ;  /* 0x0000000b0c0d7899 */ /* 0x000fe400080006ff */
[----:B------:R-:W-:Y:S02]  /*07f0*/  USHF.L.U32 UR12, UR12, 0x1, URZ ;  /* 0x000000010c0c7899 */ /* 0x000fe400080006ff */
[----:B------:R-:W-:-:S04]  /*0800*/  UIADD3 UR14, UPT, UPT, -UR7, 0x100000, URZ ;  /* 0x00100000070e7890 */ /* 0x000fc8000fffe1ff */
[----:B------:R-:W-:Y:S02]  /*0810*/  USHF.L.U32 UR15, UR14, 0xb, URZ ;  /* 0x0000000b0e0f7899 */ /* 0x000fe400080006ff */
[----:B------:R-:W-:Y:S01]  /*0820*/  USHF.L.U32 UR14, UR14, 0x1, URZ ;  /* 0x000000010e0e7899 */ /* 0x000fe200080006ff */
[----:B------:R-:W-:Y:S01]  /*0830*/  ELECT P0, URZ, PT ;  /* 0x0000000000ff782f */ /* 0x000fe20003800000 */
[----:B------:R-:W3:Y:S02]  /*0840*/  FENCE.VIEW.ASYNC.S ;  /* 0x00000000000073c6 */ /* 0x000ee40000000000 */
[----:B---3--:R3:W1:Y:S08]  /*0850*/  SYNCS.EXCH.64 URZ, [UR9+0x90], UR12 ;  /* 0x0000900c09ff75b2 */ /* 0x0086700008000100 */
[----:B------:R3:W1:Y:S01]  /*0860*/  SYNCS.EXCH.64 URZ, [UR9+0xb0], UR14 ;  /* 0x0000b00e09ff75b2 */ /* 0x0006620008000100 */
[----:B------:R3:W1:Y:S01]  /*0870*/  SYNCS.EXCH.64 URZ, [UR9+0x98], UR12 ;  /* 0x0000980c09ff75b2 */ /* 0x0006620008000100 */
[----:B------:R3:W1:Y:S01]  /*0880*/  SYNCS.EXCH.64 URZ, [UR9+0xb8], UR14 ;  /* 0x0000b80e09ff75b2 */ /* 0x0006620008000100 */
[----:B------:R3:W1:Y:S01]  /*0890*/  SYNCS.EXCH.64 URZ, [UR9+0xa0], UR12 ;  /* 0x0000a00c09ff75b2 */ /* 0x0006620008000100 */
[----:B------:R3:W1:Y:S01]  /*08a0*/  SYNCS.EXCH.64 URZ, [UR9+0xc0], UR14 ;  /* 0x0000c00e09ff75b2 */ /* 0x0006620008000100 */
[----:B------:R3:W1:Y:S01]  /*08b0*/  SYNCS.EXCH.64 URZ, [UR9+0xa8], UR12 ;  /* 0x0000a80c09ff75b2 */ /* 0x0006620008000100 */
[----:B------:R3:W1:Y:S01]  /*08c0*/  SYNCS.EXCH.64 URZ, [UR9+0xc8], UR14 ;  /* 0x0000c80e09ff75b2 */ /* 0x0006620008000100 */
[----:B------:R-:W-:Y:S01]  /*08d0*/  NOP ;  /* 0x0000000000007918 */ /* 0x000fe20000000000 */
.L_x_11:
[----:B------:R-:W2:Y:S01]  /*08e0*/  SHFL.IDX PT, R0, R68, RZ, 0x1f ;  /* 0x00001fff44007589 */ /* 0x000ea200000e0000 */
[----:B------:R-:W-:Y:S01]  /*08f0*/  NOP ;  /* 0x0000000000007918 */ /* 0x000fe20000000000 */
[----:B--2---:R-:W-:-:S13]  /*0900*/  ISETP.NE.AND P0, PT, R0, 0x3, PT ;  /* 0x000000030000780c */ /* 0x004fda0003f05270 */
[----:B------:R-:W-:Y:S05]  /*0910*/  @P0 BRA `(.L_x_12) ;  /* 0x00000000002c0947 */ /* 0x000fea0003800000 */
[----:B------:R-:W-:Y:S01]  /*0920*/  UMOV UR8, 0x400 ;  /* 0x0000040000087882 */ /* 0x000fe20000000000 */
[----:B------:R-:W-:Y:S01]  /*0930*/  UMOV UR7, 0x20 ;  /* 0x0000002000077882 */ /* 0x000fe20000000000 */
[----:B------:R-:W-:Y:S02]  /*0940*/  ULEA UR8, UR37, UR8, 0x18 ;  /* 0x0000000825087291 */ /* 0x000fe4000f8ec0ff */
[----:B---3--:R-:W-:-:S04]  /*0950*/  UIADD3 UR12, UPT, UPT, -UR7, 0x100000, URZ ;  /* 0x00100000070c7890 */ /* 0x008fc8000fffe1ff */
[----:B------:R-:W-:Y:S02]  /*0960*/  USHF.L.U32 UR13, UR12, 0xb, URZ ;  /* 0x0000000b0c0d7899 */ /* 0x000fe400080006ff */
[----:B------:R-:W-:Y:S01]  /*0970*/  USHF.L.U32 UR12, UR12, 0x1, URZ ;  /* 0x000000010c0c7899 */ /* 0x000fe200080006ff */
[----:B------:R-:W-:Y:S01]  /*0980*/  ELECT P0, URZ, PT ;  /* 0x0000000000ff782f */ /* 0x000fe20003800000 */
[----:B------:R-:W2:Y:S10]  /*0990*/  FENCE.VIEW.ASYNC.S ;  /* 0x00000000000073c6 */ /* 0x000eb40000000000 */
[----:B--2---:R2:W3:Y:S01]  /*09a0*/  SYNCS.EXCH.64 URZ, [UR8+0xd0], UR12 ;  /* 0x0000d00c08ff75b2 */ /* 0x0044e20008000100 */
[----:B------:R2:W1:Y:S01]  /*09b0*/  SYNCS.EXCH.64 URZ, [UR8+0xd8], UR12 ;  /* 0x0000d80c08ff75b2 */ /* 0x0004620008000100 */
[----:B------:R-:W-:Y:S01]  /*09c0*/  NOP ;  /* 0x0000000000007918 */ /* 0x000fe20000000000 */
.L_x_12:
[----:B------:R-:W4:Y:S01]  /*09d0*/  SHFL.IDX PT, R0, R68, RZ, 0x1f ;  /* 0x00001fff44007589 */ /* 0x000f2200000e0000 */
[----:B------:R-:W-:Y:S01]  /*09e0*/  NOP ;  /* 0x0000000000007918 */ /* 0x000fe20000000000 */
[----:B----4-:R-:W-:-:S13]  /*09f0*/  ISETP.NE.AND P0, PT, R0, 0x4, PT ;  /* 0x000000040000780c */ /* 0x010fda0003f05270 */
[----:B------:R-:W-:Y:S05]  /*0a00*/  @P0 BRA `(.L_x_13) ;  /* 0x0000000000480947 */ /* 0x000fea0003800000 */
[----:B---3--:R-:W-:Y:S01]  /*0a10*/  UMOV UR9, 0x1e0 ;  /* 0x000001e000097882 */ /* 0x008fe20000000000 */
[----:B--2---:R-:W-:Y:S01]  /*0a20*/  UMOV UR8, 0x400 ;  /* 0x0000040000087882 */ /* 0x004fe20000000000 */
[----:B------:R-:W-:Y:S01]  /*0a30*/  USEL UR9, UR9, 0x1a0, UP5 ;  /* 0x000001a009097887 */ /* 0x000fe2000a800000 */
        /* <DEDUP_REMOVED lines=9> */
[----:B------:R-:W2:Y:S02]  /*0ad0*/  FENCE.VIEW.ASYNC.S ;  /* 0x00000000000073c6 */ /* 0x000ea40000000000 */
[----:B--2---:R4:W2:Y:S08]  /*0ae0*/  SYNCS.EXCH.64 URZ, [UR8+0xe0], UR12 ;  /* 0x0000e00c08ff75b2 */ /* 0x0048b00008000100 */
[----:B------:R4:W3:Y:S01]  /*0af0*/  SYNCS.EXCH.64 URZ, [UR8+0xf0], UR14 ;  /* 0x0000f00e08ff75b2 */ /* 0x0008e20008000100 */
[----:B------:R4:W1:Y:S01]  /*0b00*/  SYNCS.EXCH.64 URZ, [UR8+0xe8], UR12 ;  /* 0x0000e80c08ff75b2 */ /* 0x0008620008000100 */
[----:B------:R4:W1:Y:S02]  /*0b10*/  SYNCS.EXCH.64 URZ, [UR8+0xf8], UR14 ;  /* 0x0000f80e08ff75b2 */ /* 0x0008640008000100 */
[----:B----4-:R-:W-:Y:S01]  /*0b20*/  NOP ;  /* 0x0000000000007918 */ /* 0x010fe20000000000 */
.L_x_13:
[----:B------:R-:W4:Y:S01]  /*0b30*/  SHFL.IDX PT, R0, R68, RZ, 0x1f ;  /* 0x00001fff44007589 */ /* 0x000f2200000e0000 */
[----:B------:R-:W-:Y:S01]  /*0b40*/  NOP ;  /* 0x0000000000007918 */ /* 0x000fe20000000000 */
[----:B----4-:R-:W-:-:S13]  /*0b50*/  ISETP.NE.AND P0, PT, R0, 0x5, PT ;  /* 0x000000050000780c */ /* 0x010fda0003f05270 */
[----:B------:R-:W-:Y:S05]  /*0b60*/  @P0 BRA `(.L_x_14) ;  /* 0x0000000000540947 */ /* 0x000fea0003800000 */
[----:B---3--:R-:W-:Y:S01]  /*0b70*/  UMOV UR9, 0x400 ;  /* 0x0000040000097882 */ /* 0x008fe20000000000 */
[----:B--2---:R-:W-:Y:S01]  /*0b80*/  UMOV UR8, 0x1 ;  /* 0x0000000100087882 */ /* 0x004fe20000000000 */
        /* <DEDUP_REMOVED lines=13> */
[----:B------:R4:W1:Y:S01]  /*0c60*/  SYNCS.EXCH.64 URZ, [UR9+0x128], UR14 ;  /* 0x0001280e09ff75b2 */ /* 0x0008620008000100 */
[----:B------:R4:W1:Y:S01]  /*0c70*/  SYNCS.EXCH.64 URZ, [UR9+0x110], UR12 ;  /* 0x0001100c09ff75b2 */ /* 0x0008620008000100 */
[----:B------:R4:W1:Y:S01]  /*0c80*/  SYNCS.EXCH.64 URZ, [UR9+0x130], UR14 ;  /* 0x0001300e09ff75b2 */ /* 0x0008620008000100 */
[----:B------:R4:W1:Y:S01]  /*0c90*/  SYNCS.EXCH.64 URZ, [UR9+0x118], UR12 ;  /* 0x0001180c09ff75b2 */ /* 0x0008620008000100 */
[----:B------:R4:W1:Y:S02]  /*0ca0*/  SYNCS.EXCH.64 URZ, [UR9+0x138], UR14 ;  /* 0x0001380e09ff75b2 */ /* 0x0008640008000100 */
[----:B----4-:R-:W-:Y:S01]  /*0cb0*/  NOP ;  /* 0x0000000000007918 */ /* 0x010fe20000000000 */
.L_x_14:
[----:B------:R-:W4:Y:S01]  /*0cc0*/  SHFL.IDX PT, R0, R68, RZ, 0x1f ;  /* 0x00001fff44007589 */ /* 0x000f2200000e0000 */
[----:B------:R-:W-:Y:S01]  /*0cd0*/  ISETP.NE.OR P1, PT, RZ, UR10, !P1 ;  /* 0x0000000aff007c0c */ /* 0x000fe2000cf25670 */
[----:B------:R-:W-:Y:S01]  /*0ce0*/  NOP ;  /* 0x0000000000007918 */ /* 0x000fe20000000000 */
[----:B----4-:R-:W-:-:S13]  /*0cf0*/  ISETP.NE.AND P0, PT, R0, 0x3, PT ;  /* 0x000000030000780c */ /* 0x010fda0003f05270 */
[----:B------:R-:W-:Y:S05]  /*0d00*/  @P0 BRA `(.L_x_15) ;  /* 0x0000000000340947 */ /* 0x000fea0003800000 */
[----:B--2---:R-:W-:Y:S01]  /*0d10*/  UMOV UR8, 0x400 ;  /* 0x0000040000087882 */ /* 0x004fe20000000000 */
[----:B------:R-:W-:Y:S01]  /*0d20*/  UMOV UR7, 0x20 ;  /* 0x0000002000077882 */ /* 0x000fe20000000000 */
[----:B------:R-:W-:Y:S02]  /*0d30*/  ULEA UR8, UR37, UR8, 0x18 ;  /* 0x0000000825087291 */ /* 0x000fe4000f8ec0ff */
[----:B---3--:R-:W-:-:S04]  /*0d40*/  UIADD3 UR12, UPT, UPT, -UR7, 0x100000, URZ ;  /* 0x00100000070c7890 */ /* 0x008fc8000fffe1ff */
[----:B------:R-:W-:Y:S02]  /*0d50*/  USHF.L.U32 UR13, UR12, 0xb, URZ ;  /* 0x0000000b0c0d7899 */ /* 0x000fe400080006ff */
[----:B------:R-:W-:Y:S01]  /*0d60*/  USHF.L.U32 UR12, UR12, 0x1, URZ ;  /* 0x000000010c0c7899 */ /* 0x000fe200080006ff */
[----:B------:R-:W-:Y:S01]  /*0d70*/  ELECT P0, URZ, PT ;  /* 0x0000000000ff782f */ /* 0x000fe20003800000 */
[----:B------:R-:W2:Y:S10]  /*0d80*/  FENCE.VIEW.ASYNC.S ;  /* 0x00000000000073c6 */ /* 0x000eb40000000000 */
[----:B--2---:R4:W2:Y:S01]  /*0d90*/  SYNCS.EXCH.64 URZ, [UR8+0x140], UR12 ;  /* 0x0001400c08ff75b2 */ /* 0x0048a20008000100 */
[----:B------:R4:W3:Y:S01]  /*0da0*/  SYNCS.EXCH.64 URZ, [UR8+0x150], UR12 ;  /* 0x0001500c08ff75b2 */ /* 0x0008e20008000100 */
[----:B------:R4:W1:Y:S01]  /*0db0*/  SYNCS.EXCH.64 URZ, [UR8+0x148], UR12 ;  /* 0x0001480c08ff75b2 */ /* 0x0008620008000100 */
[----:B------:R4:W1:Y:S02]  /*0dc0*/  SYNCS.EXCH.64 URZ, [UR8+0x158], UR12 ;  /* 0x0001580c08ff75b2 */ /* 0x0008640008000100 */
[----:B----4-:R-:W-:Y:S01]  /*0dd0*/  NOP ;  /* 0x0000000000007918 */ /* 0x010fe20000000000 */
.L_x_15:
[----:B------:R-:W-:Y:S01]  /*0de0*/  VOTEU.ALL UP1, P1 ;  /* 0x0000000000ff7886 */ /* 0x000fe20000820000 */
[----:B--2---:R-:W2:Y:S01]  /*0df0*/  LDCU UR8, c[0x0][0x36c] ;  /* 0x00006d80ff0877ac */ /* 0x004ea20008000800 */
[----:B------:R-:W-:Y:S01]  /*0e00*/  NOP ;  /* 0x0000000000007918 */ /* 0x000fe20000000000 */
[----:B------:R-:W-:Y:S01]  /*0e10*/  LOP3.LUT R10, R77, 0x1f, RZ, 0xc0, !PT ;  /* 0x0000001f4d0a7812 */ /* 0x000fe200078ec0ff */
[----:B---3--:R-:W-:Y:S01]  /*0e20*/  UMOV UR12, 0x20 ;  /* 0x00000020000c7882 */ /* 0x008fe20000000000 */
[----:B------:R-:W-:Y:S01]  /*0e30*/  @!UP1 UMOV UR7, 0x400 ;  /* 0x0000040000079882 */ /* 0x000fe20000000000 */
[----:B------:R-:W-:-:S04]  /*0e40*/  @!UP1 UIADD3 UR12, UPT, UPT, -UR12, 0x100000, URZ ;  /* 0x001000000c0c9890 */ /* 0x000fc8000fffe1ff */
[----:B------:R-:W-:Y:S02]  /*0e50*/  @!UP1 USHF.L.U32 UR13, UR12, 0xb, URZ ;  /* 0x0000000b0c0d9899 */ /* 0x000fe400080006ff */
[----:B------:R-:W-:Y:S02]  /*0e60*/  @!UP1 USHF.L.U32 UR12, UR12, 0x1, URZ ;  /* 0x000000010c0c9899 */ /* 0x000fe400080006ff */
[----:B------:R-:W-:Y:S01]  /*0e70*/  @!UP1 ULEA UR7, UR37, UR7, 0x18 ;  /* 0x0000000725079291 */ /* 0x000fe2000f8ec0ff */
[----:B------:R-:W-:Y:S01]  /*0e80*/  VOTEU.ALL UP1, P1 ;  /* 0x0000000000ff7886 */ /* 0x000fe20000820000 */
[----:B------:R-:W-:Y:S01]  /*0e90*/  UISETP.NE.AND UP4, UPT, UR10, URZ, UPT ;  /* 0x000000ff0a00728c */ /* 0x000fe2000bf85270 */
[----:B------:R-:W3:Y:S09]  /*0ea0*/  FENCE.VIEW.ASYNC.S ;  /* 0x00000000000073c6 */ /* 0x000ef20000000000 */
[----:B---3--:R3:W4:Y:S01]  /*0eb0*/  @!UP1 SYNCS.EXCH.64 URZ, [UR7+0x160], UR12 ;  /* 0x0001600c07ff95b2 */ /* 0x0087220008000100 */
[----:B--2---:R-:W-:-:S09]  /*0ec0*/  UISETP.EQ.U32.AND UP1, UPT, UR8, 0x1, UPT ;  /* 0x000000010800788c */ /* 0x004fd2000bf22070 */
[----:B------:R-:W-:Y:S05]  /*0ed0*/  BRA.U !UP1, `(.L_x_16) ;  /* 0x0000000109087547 */ /* 0x000fea000b800000 */
[----:B-1--4-:R-:W-:Y:S01]  /*0ee0*/  UCGABAR_ARV ;  /* 0x00000000000079c7 */ /* 0x012fe20008000000 */
[----:B------:R-:W-:Y:S05]  /*0ef0*/  BRA `(.L_x_17) ;  /* 0x0000000000047947 */ /* 0x000fea0003800000 */
.L_x_16:
[----:B-1--4-:R-:W-:Y:S01]  /*0f00*/  NOP ;  /* 0x0000000000007918 */ /* 0x012fe20000000000 */
.L_x_17:
[----:B------:R-:W1:Y:S01]  /*0f10*/  S2R R15, SR_CTAID.Y ;  /* 0x00000000000f7919 */ /* 0x000e620000002600 */
[----:B------:R-:W-:-:S05]  /*0f20*/  CS2R.32 R63, SR_CgaSize ;  /* 0x00000000003f7805 */ /* 0x000fca0000008a00 */
[----:B------:R-:W-:-:S05]  /*0f30*/  IMAD R63, R63, -0xa0, RZ ;  /* 0xffffff603f3f7824 */ /* 0x000fca00078e02ff */
[----:B---3--:R-:W-:-:S14]  /*0f40*/  R2UR UR7, R63 ;  /* 0x000000003f0772ca */ /* 0x008fdc00000e0000 */
[----:B------:R-:W2:Y:S01]  /*0f50*/  LDCU UR7, c[0x0][UR7+0x2b4] ;  /* 0x00005680070777ac */ /* 0x000ea20008000800 */
[----:B------:R-:W-:-:S05]  /*0f60*/  CS2R.32 R0, SR_CgaSize ;  /* 0x0000000000007805 */ /* 0x000fca0000008a00 */
[----:B------:R-:W-:-:S06]  /*0f70*/  IMAD R0, R0, -0xa0, RZ ;  /* 0xffffff6000007824 */ /* 0x000fcc00078e02ff */
[----:B------:R-:W3:Y:S01]  /*0f80*/  LDC R0, c[0x0][R0+0x2a4] ;  /* 0x0000a90000007b82 */ /* 0x000ee20000000800 */
[----:B------:R-:W-:Y:S01]  /*0f90*/  PRMT R8, RZ, 0x7610, R8 ;  /* 0x00007610ff087816 */ /* 0x000fe20000000008 */
[----:B------:R-:W4:Y:S01]  /*0fa0*/  S2R R9, SR_CTAID.X ;  /* 0x0000000000097919 */ /* 0x000f220000002500 */
[----:B------:R-:W-:-:S05]  /*0fb0*/  CS2R.32 R63, SR_CgaSize ;  /* 0x00000000003f7805 */ /* 0x000fca0000008a00 */
[----:B------:R-:W-:-:S05]  /*0fc0*/  IMAD R63, R63, -0xa0, RZ ;  /* 0xffffff603f3f7824 */ /* 0x000fca00078e02ff */
[----:B------:R-:W-:-:S14]  /*0fd0*/  R2UR UR8, R63 ;  /* 0x000000003f0872ca */ /* 0x000fdc00000e0000 */
[----:B------:R-:W3:Y:S01]  /*0fe0*/  LDCU UR8, c[0x0][UR8+0x2b0] ;  /* 0x00005600080877ac */ /* 0x000ee20008000800 */
[----:B------:R-:W-:Y:S01]  /*0ff0*/  UISETP.NE.AND UP2, UPT, UR10, 0x2, UPT ;  /* 0x000000020a00788c */ /* 0x000fe2000bf45270 */
[----:B------:R-:W2:Y:S01]  /*1000*/  LDC R11, c[0x0][0xb24] ;  /* 0x0002c900ff0b7b82 */ /* 0x000ea20000000800 */
[----:B------:R-:W-:-:S05]  /*1010*/  CS2R.32 R2, SR_CgaSize ;  /* 0x0000000000027805 */ /* 0x000fca0000008a00 */
[----:B------:R-:W-:-:S06]  /*1020*/  IMAD R2, R2, -0xa0, RZ ;  /* 0xffffff6002027824 */ /* 0x000fcc00078e02ff */
[----:B------:R-:W3:Y:S08]  /*1030*/  LDC R2, c[0x0][R2+0x2a0] ;  /* 0x0000a80002027b82 */ /* 0x000ef00000000800 */
[----:B------:R-:W3:Y:S01]  /*1040*/  LDC R26, c[0x0][0xb24] ;  /* 0x0002c900ff1a7b82 */ /* 0x000ee20000000800 */
[----:B-1----:R-:W-:-:S07]  /*1050*/  I2FP.F32.U32 R62, R15 ;  /* 0x0000000f003e7245 */ /* 0x002fce0000201000 */
[----:B------:R-:W1:Y:S01]  /*1060*/  S2UR UR36, SR_CTAID.Z ;  /* 0x00000000002479c3 */ /* 0x000e620000002700 */
[----:B--2---:R-:W-:Y:S01]  /*1070*/  ISETP.GE.AND P0, PT, R11, 0x1, PT ;  /* 0x000000010b00780c */ /* 0x004fe20003f06270 */
[----:B----4-:R-:W-:Y:S01]  /*1080*/  IMAD.MOV.U32 R14, RZ, RZ, R9 ;  /* 0x000000ffff0e7224 */ /* 0x010fe200078e0009 */
[----:B------:R-:W-:Y:S01]  /*1090*/  I2FP.F32.U32 R63, R9 ;  /* 0x00000009003f7245 */ /* 0x000fe20000201000 */
[----:B------:R-:W-:Y:S01]  /*10a0*/  FMUL R62, R62, UR7 ;  /* 0x000000073e3e7c20 */ /* 0x000fe20008400000 */
[----:B------:R-:W2:Y:S03]  /*10b0*/  LDCU UR7, c[0x0][0xb30] ;  /* 0x00016600ff0777ac */ /* 0x000ea60008000800 */
[----:B---3--:R-:W-:Y:S02]  /*10c0*/  FMUL R63, R63, UR8 ;  /* 0x000000083f3f7c20 */ /* 0x008fe40008400000 */
[----:B------:R-:W3:Y:S08]  /*10d0*/  F2I.U32.TRUNC.NTZ R62, R62 ;  /* 0x0000003e003e7305 */ /* 0x000ef0000020f000 */
[----:B------:R-:W4:Y:S01]  /*10e0*/  F2I.U32.TRUNC.NTZ R63, R63 ;  /* 0x0000003f003f7305 */ /* 0x000f22000020f000 */
[----:B--2---:R-:W-:Y:S01]  /*10f0*/  UISETP.NE.AND UP3, UPT, UR7, 0x1, UPT ;  /* 0x000000010700788c */ /* 0x004fe2000bf65270 */
[----:B---3--:R-:W-:-:S05]  /*1100*/  IADD3 R62, PT, PT, -R62, RZ, RZ ;  /* 0x000000ff3e3e7210 */ /* 0x008fca0007ffe1ff */
[----:B------:R-:W-:Y:S01]  /*1110*/  IMAD R62, R0, R62, R15 ;  /* 0x0000003e003e7224 */ /* 0x000fe200078e020f */
[----:B------:R-:W-:Y:S01]  /*1120*/  PRMT R0, RZ, 0x7610, R0 ;  /* 0x00007610ff007816 */ /* 0x000fe20000000000 */
[----:B----4-:R-:W-:-:S04]  /*1130*/  IMAD.MOV R63, RZ, RZ, -R63 ;  /* 0x000000ffff3f7224 */ /* 0x010fc800078e0a3f */
[----:B------:R-:W-:Y:S01]  /*1140*/  IMAD R63, R2, R63, R9 ;  /* 0x0000003f023f7224 */ /* 0x000fe200078e0209 */
[----:B-1----:R-:W-:Y:S06]  /*1150*/  BRA.U UP4, `(.L_x_18) ;  /* 0x0000000104247547 */ /* 0x002fec000b800000 */
[----:B------:R-:W-:Y:S01]  /*1160*/  ISETP.NE.AND P1, PT, R62, RZ, PT ;  /* 0x000000ff3e00720c */ /* 0x000fe20003f25270 */
[----:B------:R-:W-:Y:S01]  /*1170*/  IMAD.MOV.U32 R0, RZ, RZ, 0x3 ;  /* 0x00000003ff007424 */ /* 0x000fe200078e00ff */
[C---:B------:R-:W-:Y:S02]  /*1180*/  LOP3.LUT R2, R63.reuse, 0xfffffffe, RZ, 0xc0, !PT ;  /* 0xfffffffe3f027812 */ /* 0x040fe400078ec0ff */
[----:B------:R-:W-:Y:S02]  /*1190*/  ISETP.LT.U32.OR P1, PT, R63, 0x2, !P1 ;  /* 0x000000023f00780c */ /* 0x000fe40004f21470 */
[----:B------:R-:W-:Y:S02]  /*11a0*/  SHF.L.U32 R0, R0, R2, RZ ;  /* 0x0000000200007219 */ /* 0x000fe400000006ff */
[----:B------:R-:W-:Y:S02]  /*11b0*/  SEL R4, RZ, 0x1, !P1 ;  /* 0x00000001ff047807 */ /* 0x000fe40004800000 */
[----:B------:R-:W-:-:S05]  /*11c0*/  SEL R3, RZ, 0x2, !P1 ;  /* 0x00000002ff037807 */ /* 0x000fca0004800000 */
[----:B------:R-:W-:-:S05]  /*11d0*/  IMAD.IADD R3, R4, 0x1, R3 ;  /* 0x0000000104037824 */ /* 0x000fca00078e0203 */
[----:B------:R-:W-:Y:S02]  /*11e0*/  PRMT R8, R3, 0x7610, R8 ;  /* 0x0000761003087816 */ /* 0x000fe40000000008 */
.L_x_18:
[----:B------:R-:W-:Y:S05]  /*11f0*/  @!P0 BRA `(.L_x_19) ;  /* 0x0000000000b88947 */ /* 0x000fea0003800000 */
[----:B------:R-:W1:Y:S01]  /*1200*/  LDC.64 R4, c[0x0][0xb18] ;  /* 0x0002c600ff047b82 */ /* 0x000e620000000a00 */
[----:B------:R-:W-:-:S07]  /*1210*/  ISETP.NE.AND P0, PT, R11, 0x1, PT ;  /* 0x000000010b00780c */ /* 0x000fce0003f05270 */
[----:B------:R-:W2:Y:S08]  /*1220*/  LDC R14, c[0x0][0xb0c] ;  /* 0x0002c300ff0e7b82 */ /* 0x000eb00000000800 */
[----:B------:R-:W3:Y:S08]  /*1230*/  LDC R16, c[0x0][0x370] ;  /* 0x0000dc00ff107b82 */ /* 0x000ef00000000800 */
[----:B------:R-:W4:Y:S01]  /*1240*/  LDC R13, c[0x0][0x374] ;  /* 0x0000dd00ff0d7b82 */ /* 0x000f220000000800 */
[----:B-1----:R-:W-:-:S07]  /*1250*/  ISETP.NE.AND P1, PT, R4, 0x1, PT ;  /* 0x000000010400780c */ /* 0x002fce0003f25270 */
[----:B------:R-:W3:Y:S01]  /*1260*/  LDC.64 R6, c[0x0][0xb10] ;  /* 0x0002c400ff067b82 */ /* 0x000ee20000000a00 */
[----:B--2---:R-:W-:-:S07]  /*1270*/  ISETP.NE.AND P2, PT, R14, 0x1, PT ;  /* 0x000000010e00780c */ /* 0x004fce0003f45270 */
[----:B------:R-:W1:Y:S08]  /*1280*/  LDC R12, c[0x0][0xb20] ;  /* 0x0002c800ff0c7b82 */ /* 0x000e700000000800 */
[----:B------:R-:W2:Y:S01]  /*1290*/  LDC.64 R2, c[0x0][0xb28] ;  /* 0x0002ca00ff027b82 */ /* 0x000ea20000000a00 */
[----:B----4-:R-:W-:-:S04]  /*12a0*/  IMAD.HI.U32 R17, R13, R5, RZ ;  /* 0x000000050d117227 */ /* 0x010fc800078e00ff */
[----:B------:R-:W-:-:S04]  /*12b0*/  IMAD.HI.U32 R5, R15, R5, RZ ;  /* 0x000000050f057227 */ /* 0x000fc800078e00ff */
[----:B---3--:R-:W-:-:S05]  /*12c0*/  IMAD.HI.U32 R18, R16, R6, RZ ;  /* 0x0000000610127227 */ /* 0x008fca00078e00ff */
[-C--:B------:R-:W-:Y:S01]  /*12d0*/  @P2 SHF.R.U32.HI R16, RZ, R7.reuse, R18 ;  /* 0x00000007ff102219 */ /* 0x080fe20000011612 */
[----:B------:R-:W-:Y:S01]  /*12e0*/  IMAD.HI.U32 R18, R9, R6, RZ ;  /* 0x0000000609127227 */ /* 0x000fe200078e00ff */
[-C--:B-1----:R-:W-:Y:S02]  /*12f0*/  @P1 SHF.R.U32.HI R13, RZ, R12.reuse, R17 ;  /* 0x0000000cff0d1219 */ /* 0x082fe40000011611 */
[----:B------:R-:W-:Y:S02]  /*1300*/  SHF.R.U32.HI R5, RZ, R12, R5 ;  /* 0x0000000cff057219 */ /* 0x000fe40000011605 */
[----:B------:R-:W-:Y:S02]  /*1310*/  SHF.R.U32.HI R18, RZ, R7, R18 ;  /* 0x00000007ff127219 */ /* 0x000fe40000011612 */
[----:B------:R-:W-:Y:S01]  /*1320*/  SEL R5, R15, R5, !P1 ;  /* 0x000000050f057207 */ /* 0x000fe20004800000 */
[----:B--2---:R-:W-:Y:S01]  /*1330*/  IMAD.HI.U32 R17, R13, R2, RZ ;  /* 0x000000020d117227 */ /* 0x004fe200078e00ff */
[----:B------:R-:W-:-:S03]  /*1340*/  SEL R18, R9, R18, !P2 ;  /* 0x0000001209127207 */ /* 0x000fc60005000000 */
[----:B------:R-:W-:Y:S01]  /*1350*/  IMAD.HI.U32 R6, R16, R2, RZ ;  /* 0x0000000210067227 */ /* 0x000fe200078e00ff */
[----:B------:R-:W-:-:S04]  /*1360*/  @P0 SHF.R.U32.HI R13, RZ, R3, R17 ;  /* 0x00000003ff0d0219 */ /* 0x000fc80000011611 */
[----:B------:R-:W-:Y:S01]  /*1370*/  @P0 SHF.R.U32.HI R16, RZ, R3, R6 ;  /* 0x00000003ff100219 */ /* 0x000fe20000011606 */
[----:B------:R-:W-:-:S04]  /*1380*/  IMAD R13, R13, R11, RZ ;  /* 0x0000000b0d0d7224 */ /* 0x000fc800078e02ff */
[----:B------:R-:W-:Y:S01]  /*1390*/  IMAD R6, R16, R11, RZ ;  /* 0x0000000b10067224 */ /* 0x000fe200078e02ff */
[----:B------:R-:W-:-:S04]  /*13a0*/  ISETP.GE.AND P1, PT, R5, R13, PT ;  /* 0x0000000d0500720c */ /* 0x000fc80003f26270 */
[----:B------:R-:W-:Y:S01]  /*13b0*/  ISETP.GE.OR P1, PT, R18, R6, P1 ;  /* 0x000000061200720c */ /* 0x000fe20000f26670 */
[----:B------:R-:W-:-:S05]  /*13c0*/  IMAD.HI.U32 R6, R5, R2, RZ ;  /* 0x0000000205067227 */ /* 0x000fca00078e00ff */
[----:B------:R-:W-:-:S04]  /*13d0*/  SHF.R.U32.HI R6, RZ, R3, R6 ;  /* 0x00000003ff067219 */ /* 0x000fc80000011606 */
[----:B------:R-:W-:-:S03]  /*13e0*/  SEL R6, R5, R6, !P0 ;  /* 0x0000000605067207 */ /* 0x000fc60004000000 */
[----:B------:R-:W-:Y:S01]  /*13f0*/  @!P1 IMAD.HI.U32 R7, R18, R2, RZ ;  /* 0x0000000212079227 */ /* 0x000fe200078e00ff */
[----:B------:R-:W-:-:S04]  /*1400*/  IADD3 R2, PT, PT, -R6, RZ, RZ ;  /* 0x000000ff06027210 */ /* 0x000fc80007ffe1ff */
[----:B------:R-:W-:Y:S01]  /*1410*/  @!P1 SHF.R.U32.HI R3, RZ, R3, R7 ;  /* 0x00000003ff039219 */ /* 0x000fe20000011607 */
[----:B------:R-:W-:Y:S01]  /*1420*/  IMAD R2, R11, R2, R5 ;  /* 0x000000020b027224 */ /* 0x000fe200078e0205 */
[----:B------:R-:W-:Y:S02]  /*1430*/  IADD3 R7, PT, PT, -R5, RZ, RZ ;  /* 0x000000ff05077210 */ /* 0x000fe40007ffe1ff */
[----:B------:R-:W-:-:S03]  /*1440*/  @!P1 SEL R3, R18, R3, !P0 ;  /* 0x0000000312039207 */ /* 0x000fc60004000000 */
[----:B------:R-:W-:Y:S02]  /*1450*/  IMAD R7, R4, R7, R15 ;  /* 0x0000000704077224 */ /* 0x000fe400078e020f */
[--C-:B------:R-:W-:Y:S02]  /*1460*/  @!P1 IMAD.IADD R6, R6, 0x1, -R3.reuse ;  /* 0x0000000106069824 */ /* 0x100fe400078e0a03 */
[----:B------:R-:W-:Y:S01]  /*1470*/  @!P1 IMAD R3, R2, R16, R3 ;  /* 0x0000001002039224 */ /* 0x000fe200078e0203 */
[----:B------:R-:W-:Y:S01]  /*1480*/  IADD3 R2, PT, PT, -R18, RZ, RZ ;  /* 0x000000ff12027210 */ /* 0x000fe20007ffe1ff */
[----:B------:R-:W-:Y:S02]  /*1490*/  @!P1 IMAD R5, R6, R11, R18 ;  /* 0x0000000b06059224 */ /* 0x000fe400078e0212 */
[----:B------:R-:W-:Y:S02]  /*14a0*/  @!P1 IMAD.MOV.U32 R18, RZ, RZ, R3 ;  /* 0x000000ffff129224 */ /* 0x000fe400078e0003 */
[----:B------:R-:W-:-:S02]  /*14b0*/  IMAD R2, R14, R2, R9 ;  /* 0x000000020e027224 */ /* 0x000fc400078e0209 */
[----:B------:R-:W-:Y:S02]  /*14c0*/  IMAD R15, R5, R4, R7 ;  /* 0x00000004050f7224 */ /* 0x000fe400078e0207 */
[----:B------:R-:W-:Y:S02]  /*14d0*/  IMAD R14, R18, R14, R2 ;  /* 0x0000000e120e7224 */ /* 0x000fe400078e0202 */
.L_x_19:
[----:B------:R-:W-:Y:S05]  /*14e0*/  BRA.U UP3, `(.L_x_20) ;  /* 0x0000000103407547 */ /* 0x000fea000b800000 */
[----:B------:R-:W1:Y:S08]  /*14f0*/  LDC.64 R4, c[0x0][0xb10] ;  /* 0x0002c400ff047b82 */ /* 0x000e700000000a00 */
[----:B------:R-:W2:Y:S08]  /*1500*/  LDC.64 R2, c[0x0][0xb18] ;  /* 0x0002c600ff027b82 */ /* 0x000eb00000000a00 */
[----:B------:R-:W3:Y:S08]  /*1510*/  LDC R6, c[0x0][0xb20] ;  /* 0x0002c800ff067b82 */ /* 0x000ef00000000800 */
[----:B------:R-:W4:Y:S01]  /*1520*/  LDC R7, c[0x0][0xb0c] ;  /* 0x0002c300ff077b82 */ /* 0x000f220000000800 */
[----:B-1----:R-:W-:-:S05]  /*1530*/  IMAD.HI.U32 R4, R14, R4, RZ ;  /* 0x000000040e047227 */ /* 0x002fca00078e00ff */
[----:B------:R-:W-:Y:S01]  /*1540*/  SHF.R.U32.HI R4, RZ, R5, R4 ;  /* 0x00000005ff047219 */ /* 0x000fe20000011604 */
[----:B--2---:R-:W-:Y:S01]  /*1550*/  IMAD.HI.U32 R3, R15, R3, RZ ;  /* 0x000000030f037227 */ /* 0x004fe200078e00ff */
[----:B------:R-:W-:-:S04]  /*1560*/  ISETP.NE.AND P0, PT, R2, 0x1, PT ;  /* 0x000000010200780c */ /* 0x000fc80003f05270 */
[----:B---3--:R-:W-:-:S04]  /*1570*/  SHF.R.U32.HI R3, RZ, R6, R3 ;  /* 0x00000006ff037219 */ /* 0x008fc80000011603 */
[----:B------:R-:W-:Y:S02]  /*1580*/  SEL R3, R15, R3, !P0 ;  /* 0x000000030f037207 */ /* 0x000fe40004000000 */
[----:B----4-:R-:W-:-:S04]  /*1590*/  ISETP.NE.AND P1, PT, R7, 0x1, PT ;  /* 0x000000010700780c */ /* 0x010fc80003f25270 */
[----:B------:R-:W-:-:S05]  /*15a0*/  SEL R5, R14, R4, !P1 ;  /* 0x000000040e057207 */ /* 0x000fca0004800000 */
[----:B------:R-:W-:Y:S02]  /*15b0*/  IMAD.IADD R4, R3, 0x1, -R5 ;  /* 0x0000000103047824 */ /* 0x000fe400078e0a05 */
[----:B------:R-:W-:Y:S02]  /*15c0*/  IMAD.IADD R3, R5, 0x1, -R3 ;  /* 0x0000000105037824 */ /* 0x000fe400078e0a03 */
[----:B------:R-:W-:Y:S02]  /*15d0*/  IMAD R14, R4, R7, R14 ;  /* 0x00000007040e7224 */ /* 0x000fe400078e020e */
[----:B------:R-:W-:Y:S02]  /*15e0*/  IMAD R15, R3, R2, R15 ;  /* 0x00000002030f7224 */ /* 0x000fe400078e020f */
.L_x_20:
[----:B------:R-:W-:Y:S05]  /*15f0*/  BRA.U !UP1, `(.L_x_21) ;  /* 0x00000001090c7547 */ /* 0x000fea000b800000 */
[----:B------:R-:W-:Y:S01]  /*1600*/  UCGABAR_WAIT ;  /* 0x0000000000007dc7 */ /* 0x000fe20008000000 */
[----:B------:R-:W-:Y:S01]  /*1610*/  CCTL.IVALL ;  /* 0x00000000ff00798f */ /* 0x000fe20002000000 */
[----:B------:R-:W-:Y:S05]  /*1620*/  BRA `(.L_x_22) ;  /* 0x0000000000047947 */ /* 0x000fea0003800000 */
.L_x_21:
[----:B------:R-:W-:Y:S06]  /*1630*/  BAR.SYNC.DEFER_BLOCKING 0x0 ;  /* 0x0000000000007b1d */ /* 0x000fec0000010000 */
.L_x_22:
[----:B------:R-:W-:Y:S05]  /*1640*/  BRA.U UP2, `(.L_x_23) ;  /* 0x0000001502687547 */ /* 0x000fea000b800000 */
[----:B------:R-:W1:Y:S01]  /*1650*/  LDCU UR4, c[0x0][0x38c] ;  /* 0x00007180ff0477ac */ /* 0x000e620008000800 */
[----:B------:R-:W2:Y:S01]  /*1660*/  LDC R8, c[0x0][0x370] ;  /* 0x0000dc00ff087b82 */ /* 0x000ea20000000800 */
[C---:B------:R-:W-:Y:S01]  /*1670*/  IMAD.SHL.U32 R19, R9.reuse, 0x20, RZ ;  /* 0x0000002009137824 */ /* 0x040fe200078e00ff */
[----:B------:R-:W-:Y:S01]  /*1680*/  PLOP3.LUT P1, PT, PT, PT, UP5, 0x80, 0x8 ;  /* 0x000000000008781c */ /* 0x000fe20003f2f058 */
[----:B------:R-:W-:Y:S01]  /*1690*/  UISETP.NE.AND UP1, UPT, UR10, URZ, UPT ;  /* 0x000000ff0a00728c */ /* 0x000fe2000bf25270 */
[----:B------:R-:W-:Y:S01]  /*16a0*/  ISETP.NE.AND P4, PT, R10, RZ, P5 ;  /* 0x000000ff0a00720c */ /* 0x000fe20002f85270 */
[----:B------:R-:W-:Y:S01]  /*16b0*/  IMAD.SHL.U32 R18, R9, 0x80, RZ ;  /* 0x0000008009127824 */ /* 0x000fe200078e00ff */
[----:B------:R-:W-:Y:S01]  /*16c0*/  PLOP3.LUT P1, PT, P1, PT, PT, 0x8, 0x80 ;  /* 0x000000000080781c */ /* 0x000fe20000f2e170 */
[----:B------:R-:W-:Y:S01]  /*16d0*/  IMAD.MOV.U32 R17, RZ, RZ, 0x1 ;  /* 0x00000001ff117424 */ /* 0x000fe200078e00ff */
[----:B------:R-:W3:Y:S01]  /*16e0*/  LDC R0, c[0x0][0x374] ;  /* 0x0000dd00ff007b82 */ /* 0x000ee20000000800 */
[----:B------:R-:W-:Y:S01]  /*16f0*/  IMAD.MOV.U32 R16, RZ, RZ, RZ ;  /* 0x000000ffff107224 */ /* 0x000fe200078e00ff */
[----:B------:R-:W-:Y:S01]  /*1700*/  CS2R R12, SRZ ;  /* 0x00000000000c7805 */ /* 0x000fe2000001ff00 */
[----:B------:R-:W-:Y:S01]  /*1710*/  IMAD.MOV.U32 R11, RZ, RZ, 0x1 ;  /* 0x00000001ff0b7424 */ /* 0x000fe200078e00ff */
[----:B------:R-:W-:Y:S01]  /*1720*/  LOP3.LUT R19, R19, 0x20, RZ, 0xc0, !PT ;  /* 0x0000002013137812 */ /* 0x000fe200078ec0ff */
[----:B------:R-:W4:Y:S01]  /*1730*/  LDCU.64 UR14, c[0x0][0x348] ;  /* 0x00006900ff0e77ac */ /* 0x000f220008000a00 */
[----:B-1----:R-:W-:-:S02]  /*1740*/  UIADD3 UR5, UPT, UPT, UR4, 0x1f, URZ ;  /* 0x0000001f04057890 */ /* 0x002fc4000fffe0ff */
[----:B------:R-:W-:Y:S02]  /*1750*/  USEL UR22, UR6, 0x2, UP1 ;  /* 0x0000000206167887 */ /* 0x000fe40008800000 */
[----:B------:R-:W-:Y:S01]  /*1760*/  USHF.R.S32.HI UR7, URZ, 0x1f, UR5 ;  /* 0x0000001fff077899 */ /* 0x000fe20008011405 */
[----:B------:R-:W-:-:S03]  /*1770*/  UMOV UR23, URZ ;  /* 0x000000ff00177c82 */ /* 0x000fc60008000000 */
[----:B------:R-:W-:Y:S02]  /*1780*/  ULEA.HI UR7, UR7, UR5, URZ, 0x5 ;  /* 0x0000000507077291 */ /* 0x000fe4000f8f28ff */
[----:B------:R-:W-:Y:S02]  /*1790*/  UIADD3 UR5, UPT, UPT, UR4, -0x1, URZ ;  /* 0xffffffff04057890 */ /* 0x000fe4000fffe0ff */
[----:B------:R-:W-:Y:S02]  /*17a0*/  USHF.R.S32.HI UR7, URZ, 0x5, UR7 ;  /* 0x00000005ff077899 */ /* 0x000fe40008011407 */
[----:B------:R-:W-:Y:S02]  /*17b0*/  UISETP.GE.U32.AND UP2, UPT, UR5, -0x3f, UPT ;  /* 0xffffffc10500788c */ /* 0x000fe4000bf46070 */
[----:B------:R-:W-:Y:S02]  /*17c0*/  UISETP.LT.U32.AND UP0, UPT, UR7, 0x9, UPT ;  /* 0x000000090700788c */ /* 0x000fe4000bf01070 */
[----:B------:R-:W-:-:S02]  /*17d0*/  UIADD3 UR4, UPT, UPT, UR4, 0x3e, URZ ;  /* 0x0000003e04047890 */ /* 0x000fc4000fffe0ff */
[----:B------:R-:W-:-:S04]  /*17e0*/  USEL UR5, UR7, 0x9, UP0 ;  /* 0x0000000907057887 */ /* 0x000fc80008000000 */
[----:B------:R-:W-:Y:S02]  /*17f0*/  UIADD3 UR21, UPT, UPT, UR5, -0x1, URZ ;  /* 0xffffffff05157890 */ /* 0x000fe4000fffe0ff */
[----:B------:R-:W-:Y:S02]  /*1800*/  @UP2 UIADD3 UR21, UPT, UPT, UR5, URZ, URZ ;  /* 0x000000ff05152290 */ /* 0x000fe4000fffe0ff */
[----:B------:R-:W-:Y:S02]  /*1810*/  UIADD3 UR24, UPT, UPT, UR7, -UR5, URZ ;  /* 0x8000000507187290 */ /* 0x000fe4000fffe0ff */
[----:B------:R-:W-:Y:S02]  /*1820*/  UIADD3 UR13, UPT, UPT, UR21, 0x1, URZ ;  /* 0x00000001150d7890 */ /* 0x000fe4000fffe0ff */
[----:B--2-4-:R-:W-:-:S12]  /*1830*/  UIADD3 UR21, UPT, UPT, -UR21, URZ, URZ ;  /* 0x000000ff15157290 */ /* 0x014fd8000fffe1ff */
.L_x_43:
[----:B------:R-:W-:Y:S01]  /*1840*/  UISETP.NE.AND UP0, UPT, UR37, URZ, UPT ;  /* 0x000000ff2500728c */ /* 0x000fe2000bf05270 */
[----:B------:R-:W1:Y:S08]  /*1850*/  S2UR UR37, SR_CgaCtaId ;  /* 0x00000000002579c3 */ /* 0x000e700000008800 */
[----:B------:R-:W-:Y:S05]  /*1860*/  BRA.U UP0, `(.L_x_24) ;  /* 0x0000000100347547 */ /* 0x000fea000b800000 */
[----:B------:R-:W2:Y:S01]  /*1870*/  S2R R2, SR_CgaCtaId ;  /* 0x0000000000027919 */ /* 0x000ea20000008800 */
[----:B------:R-:W-:-:S04]  /*1880*/  MOV R3, 0x400 ;  /* 0x0000040000037802 */ /* 0x000fc80000000f00 */
[----:B--2---:R-:W-:Y:S02]  /*1890*/  LEA R2, R2, R3, 0x18 ;  /* 0x0000000302027211 */ /* 0x004fe400078ec0ff */
[----:B------:R-:W-:-:S03]  /*18a0*/  SHF.L.U32 R3, R11, 0x1f, RZ ;  /* 0x0000001f0b037819 */ /* 0x000fc600000006ff */
[----:B------:R-:W-:-:S04]  /*18b0*/  IMAD R2, R12, 0x8, R2 ;  /* 0x000000080c027824 */ /* 0x000fc800078e0202 */
[----:B------:R-:W2:Y:S02]  /*18c0*/  SYNCS.PHASECHK.TRANS64.TRYWAIT P0, [R2+URZ+0x150], R3 ;  /* 0x00015003020075a7 */ /* 0x000ea400080011ff */
[----:B--2---:R-:W-:Y:S05]  /*18d0*/  @!P0 BRA `(.L_x_25) ;  /* 0x0000006800c48947 */ /* 0x004fea0003800000 */
.L_x_155:
[----:B------:R-:W-:Y:S01]  /*18e0*/  VIADD R12, R12, 0x1 ;  /* 0x000000010c0c7836 */ /* 0x000fe20000000000 */
[----:B------:R2:W-:Y:S04]  /*18f0*/  SYNCS.ARRIVE.TRANS64.A1T0 RZ, [R2+URZ+0x140], RZ ;  /* 0x000140ff02ff79a7 */ /* 0x0005e800081000ff */
[----:B------:R-:W-:-:S04]  /*1900*/  ISETP.NE.AND P0, PT, R12, 0x2, PT ;  /* 0x000000020c00780c */ /* 0x000fc80003f05270 */
[----:B------:R-:W-:Y:S02]  /*1910*/  SEL R12, R12, RZ, P0 ;  /* 0x000000ff0c0c7207 */ /* 0x000fe40000000000 */
[----:B--2---:R-:W-:-:S04]  /*1920*/  SEL R2, RZ, 0x1, P0 ;  /* 0x00000001ff027807 */ /* 0x004fc80000000000 */
[----:B------:R-:W-:-:S07]  /*1930*/  LOP3.LUT R11, R11, R2, RZ, 0x3c, !PT ;  /* 0x000000020b0b7212 */ /* 0x000fce00078e3cff */
.L_x_24:
[----:B------:R-:W-:Y:S01]  /*1940*/  UMOV UR6, 0x400 ;  /* 0x0000040000067882 */ /* 0x000fe20000000000 */
[----:B------:R-:W-:Y:S01]  /*1950*/  SHF.L.U32 R2, R17, 0x1f, RZ ;  /* 0x0000001f11027819 */ /* 0x000fe200000006ff */
[----:B-1----:R-:W-:Y:S01]  /*1960*/  ULEA UR6, UR37, UR6, 0x18 ;  /* 0x0000000625067291 */ /* 0x002fe2000f8ec0ff */
[----:B------:R-:W-:Y:S01]  /*1970*/  R2UR UR35, R18 ;  /* 0x00000000122372ca */ /* 0x000fe200000e0000 */
[----:B------:R-:W-:Y:S01]  /*1980*/  UISETP.GE.U32.AND UP0, UPT, UR4, 0x3f, UPT ;  /* 0x0000003f0400788c */ /* 0x000fe2000bf06070 */
[----:B------:R-:W-:Y:S01]  /*1990*/  R2UR UR11, R19 ;  /* 0x00000000130b72ca */ /* 0x000fe200000e0000 */
[----:B------:R-:W-:Y:S01]  /*19a0*/  ULEA UR8, UR23, UR6, 0x3 ;  /* 0x0000000617087291 */ /* 0x000fe2000f8e18ff */
[----:B------:R-:W-:-:S08]  /*19b0*/  UMOV UR25, URZ ;  /* 0x000000ff00197c82 */ /* 0x000fd00008000000 */
[----:B------:R1:W2:Y:S01]  /*19c0*/  SYNCS.PHASECHK.TRANS64.TRYWAIT P0, [UR8+0x48], R2 ;  /* 0x00004802ff0075a7 */ /* 0x0002a20008001108 */
[----:B------:R-:W-:-:S13]  /*19d0*/  R2UR UR8, R15 ;  /* 0x000000000f0872ca */ /* 0x000fda00000e0000 */
[----:B------:R-:W-:Y:S01]  /*19e0*/  ULEA UR11, UR8, UR11, 0x6 ;  /* 0x0000000b080b7291 */ /* 0x000fe2000f8e30ff */
[----:B-1----:R-:W-:-:S05]  /*19f0*/  LEA.HI R2, R14, R14, RZ, 0x1 ;  /* 0x0000000e0e027211 */ /* 0x002fca00078f08ff */
[----:B------:R-:W-:-:S05]  /*1a00*/  IMAD.SHL.U32 R2, R2, 0x80, RZ ;  /* 0x0000008002027824 */ /* 0x000fca00078e00ff */
[----:B------:R-:W-:-:S04]  /*1a10*/  LOP3.LUT R2, R2, 0xffffff00, RZ, 0xc0, !PT ;  /* 0xffffff0002027812 */ /* 0x000fc800078ec0ff */
[----:B------:R-:W-:-:S13]  /*1a20*/  R2UR UR9, R2 ;  /* 0x00000000020972ca */ /* 0x000fda00000e0000 */
[----:B------:R-:W-:Y:S01]  /*1a30*/  ULOP3.LUT UR35, UR9, 0x80, UR35, 0xf8, !UPT ;  /* 0x0000008009237892 */ /* 0x000fe2000f8ef823 */
[----:B------:R-:W-:Y:S11]  /*1a40*/  BRA.U !UP0, `(.L_x_26) ;  /* 0x0000000108c07547 */ /* 0x000ff6000b800000 */
[----:B------:R-:W-:Y:S01]  /*1a50*/  UMOV UR16, UR21 ;  /* 0x0000001500107c82 */ /* 0x000fe20008000000 */
[----:B------:R-:W-:Y:S01]  /*1a60*/  UMOV UR17, UR23 ;  /* 0x0000001700117c82 */ /* 0x000fe20008000000 */
[----:B------:R-:W-:-:S05]  /*1a70*/  UMOV UR34, URZ ;  /* 0x000000ff00227c82 */ /* 0x000fca0008000000 */
.L_x_32:
[----:B------:R-:W-:Y:S01]  /*1a80*/  ULEA UR33, UR17, UR6, 0x3 ;  /* 0x0000000611217291 */ /* 0x000fe2000f8e18ff */
[----:B------:R-:W-:Y:S01]  /*1a90*/  @P5 MOV R3, 0xa000 ;  /* 0x0000a00000035802 */ /* 0x000fe20000000f00 */
[----:B-12-4-:R-:W-:Y:S10]  /*1aa0*/  @P0 BRA `(.L_x_27) ;  /* 0x00000000000c0947 */ /* 0x016ff40003800000 */
[----:B------:R-:W-:-:S04]  /*1ab0*/  SHF.L.U32 R4, R17, 0x1f, RZ ;  /* 0x0000001f11047819 */ /* 0x000fc800000006ff */
[----:B------:R-:W1:Y:S02]  /*1ac0*/  SYNCS.PHASECHK.TRANS64.TRYWAIT P0, [UR33+0x48], R4 ;  /* 0x00004804ff0075a7 */ /* 0x000e640008001121 */
[----:B-1----:R-:W-:Y:S05]  /*1ad0*/  @!P0 BRA `(.L_x_28) ;  /* 0x0000006800588947 */ /* 0x002fea0003800000 */
.L_x_27:
[----:B------:R2:W-:Y:S01]  /*1ae0*/  @P5 SYNCS.ARRIVE.TRANS64 RZ, [UR33], R3 ;  /* 0x00000003ffff59a7 */ /* 0x0005e20008000021 */
[----:B------:R-:W-:Y:S02]  /*1af0*/  ULOP3.LUT UR8, UR22, 0x2, URZ, 0xfc, !UPT ;  /* 0x0000000216087892 */ /* 0x000fe4000f8efcff */
[----:B------:R-:W-:Y:S02]  /*1b00*/  UIADD3 UR16, UPT, UPT, UR16, 0x1, URZ ;  /* 0x0000000110107890 */ /* 0x000fe4000fffe0ff */
[----:B------:R-:W-:Y:S02]  /*1b10*/  UISETP.NE.AND UP0, UPT, UR8, 0x2, UPT ;  /* 0x000000020800788c */ /* 0x000fe4000bf05270 */
[----:B------:R-:W-:-:S07]  /*1b20*/  UISETP.NE.AND UP2, UPT, UR16, 0x1, UPT ;  /* 0x000000011000788c */ /* 0x000fce000bf45270 */
[----:B------:R-:W-:Y:S05]  /*1b30*/  BRA.U UP0, `(.L_x_29) ;  /* 0x0000000100047547 */ /* 0x000fea000b800000 */
[----:B------:R-:W-:Y:S05]  /*1b40*/  BPT.TRAP 0x1 ;  /* 0x000000040000795c */ /* 0x000fea0000300000 */
.L_x_29:
[----:B------:R-:W-:Y:S04]  /*1b50*/  BSSY.RECONVERGENT B0, `(.L_x_30) ;  /* 0x0000003000007945 */ /* 0x000fe80003800200 */
[----:B------:R-:W-:Y:S05]  /*1b60*/  @!P4 BRA `(.L_x_31) ;  /* 0x000000000004c947 */ /* 0x000fea0003800000 */
[----:B------:R-:W-:Y:S05]  /*1b70*/  BPT.TRAP 0x1 ;  /* 0x000000040000795c */ /* 0x000fea0000300000 */
.L_x_31:
[----:B------:R-:W-:Y:S05]  /*1b80*/  BSYNC.RECONVERGENT B0 ;  /* 0x0000000000007941 */ /* 0x000fea0003800200 */
.L_x_30:
[----:B------:R-:W-:Y:S02]  /*1b90*/  UIADD3 UR23, UPT, UPT, UR17, 0x1, URZ ;  /* 0x0000000111177890 */ /* 0x000fe4000fffe0ff */
[----:B------:R-:W-:Y:S02]  /*1ba0*/  ULEA UR32, UR17, UR6, 0xe ;  /* 0x0000000611207291 */ /* 0x000fe4000f8e70ff */
[----:B------:R-:W-:Y:S02]  /*1bb0*/  UISETP.NE.AND UP0, UPT, UR23, 0x9, UPT ;  /* 0x000000091700788c */ /* 0x000fe4000bf05270 */
[----:B------:R-:W-:Y:S02]  /*1bc0*/  UIADD3 UR28, UP1, UPT, UR14, 0x80, URZ ;  /* 0x000000800e1c7890 */ /* 0x000fe4000ff3e0ff */
[----:B------:R-:W-:Y:S02]  /*1bd0*/  USEL UR9, URZ, 0x1, UP0 ;  /* 0x00000001ff097887 */ /* 0x000fe40008000000 */
[----:B------:R-:W-:-:S02]  /*1be0*/  USEL UR23, UR23, URZ, UP0 ;  /* 0x000000ff17177287 */ /* 0x000fc40008000000 */
[----:B------:R-:W-:Y:S02]  /*1bf0*/  UIADD3 UR26, UP0, UPT, UR14, 0x180, URZ ;  /* 0x000001800e1a7890 */ /* 0x000fe4000ff1e0ff */
[----:B------:R-:W-:Y:S01]  /*1c00*/  ULEA UR8, UR23, UR6, 0x3 ;  /* 0x0000000617087291 */ /* 0x000fe2000f8e18ff */
[----:B------:R-:W-:Y:S01]  /*1c10*/  LOP3.LUT R17, R17, UR9, RZ, 0x3c, !PT ;  /* 0x0000000911117c12 */ /* 0x000fe2000f8e3cff */
[----:B------:R-:W-:Y:S02]  /*1c20*/  ULOP3.LUT UR33, UR33, 0xfefffff8, URZ, 0xc0, !UPT ;  /* 0xfefffff821217892 */ /* 0x000fe4000f8ec0ff */
[----:B------:R-:W-:Y:S01]  /*1c30*/  UIADD3.X UR29, UPT, UPT, URZ, UR15, URZ, UP1, !UPT ;  /* 0x0000000fff1d7290 */ /* 0x000fe20008ffe4ff */
[----:B-1----:R-:W-:Y:S01]  /*1c40*/  SHF.L.U32 R2, R17, 0x1f, RZ ;  /* 0x0000001f11027819 */ /* 0x002fe200000006ff */
[----:B------:R-:W-:Y:S02]  /*1c50*/  UIADD3 UR32, UPT, UPT, UR32, 0x8400, URZ ;  /* 0x0000840020207890 */ /* 0x000fe4000fffe0ff */
[----:B------:R-:W-:Y:S01]  /*1c60*/  UIADD3.X UR27, UPT, UPT, URZ, UR15, URZ, UP0, !UPT ;  /* 0x0000000fff1b7290 */ /* 0x000fe200087fe4ff */
[----:B------:R1:W4:Y:S01]  /*1c70*/  SYNCS.PHASECHK.TRANS64.TRYWAIT P0, [UR8+0x48], R2 ;  /* 0x00004802ff0075a7 */ /* 0x0003220008001108 */
[----:B------:R-:W-:Y:S01]  /*1c80*/  ULEA UR8, UR17, UR6, 0xc ;  /* 0x0000000611087291 */ /* 0x000fe2000f8e60ff */
[----:B------:R-:W-:Y:S01]  /*1c90*/  UMOV UR18, 0x0 ;  /* 0x0000000000127882 */ /* 0x000fe20000000000 */
[----:B------:R-:W-:-:S02]  /*1ca0*/  UMOV UR19, 0x10000000 ;  /* 0x1000000000137882 */ /* 0x000fc40000000000 */
[----:B------:R-:W-:Y:S01]  /*1cb0*/  UIADD3 UR8, UPT, UPT, UR8, 0x2c400, URZ ;  /* 0x0002c40008087890 */ /* 0x000fe2000fffe0ff */
[----:B------:R2:W-:Y:S01]  /*1cc0*/  UTMALDG.3D.2CTA [UR32], [UR28], desc[UR18] ;  /* 0x000012201c0075b4 */ /* 0x0005e20008211000 */
[----:B------:R-:W-:Y:S01]  /*1cd0*/  UMOV UR10, UR34 ;  /* 0x00000022000a7c82 */ /* 0x000fe20008000000 */
[----:B------:R-:W-:Y:S01]  /*1ce0*/  UMOV UR12, UR36 ;  /* 0x00000024000c7c82 */ /* 0x000fe20008000000 */
[----:B------:R-:W-:Y:S01]  /*1cf0*/  UMOV UR9, UR33 ;  /* 0x0000002100097c82 */ /* 0x000fe20008000000 */
[----:B------:R-:W-:Y:S01]  /*1d00*/  UMOV UR25, UR13 ;  /* 0x0000000d00197c82 */ /* 0x000fe20008000000 */
[----:B------:R-:W-:-:S03]  /*1d10*/  UMOV UR17, UR23 ;  /* 0x0000001700117c82 */ /* 0x000fc60008000000 */
[----:B------:R1:W-:Y:S01]  /*1d20*/  UTMALDG.3D.2CTA [UR8], [UR26], desc[UR18] ;  /* 0x000012081a0075b4 */ /* 0x0003e20008211000 */
[----:B--2---:R-:W-:Y:S01]  /*1d30*/  UIADD3 UR34, UPT, UPT, UR34, 0x20, URZ ;  /* 0x0000002022227890 */ /* 0x004fe2000fffe0ff */
[----:B------:R-:W-:Y:S11]  /*1d40*/  BRA.U UP2, `(.L_x_32) ;  /* 0xfffffffd024c7547 */ /* 0x000ff6000b83ffff */
.L_x_26:
[----:B-1----:R-:W-:Y:S01]  /*1d50*/  ULEA UR8, UR23, UR6, 0x3 ;  /* 0x0000000617087291 */ /* 0x002fe2000f8e18ff */
[----:B------:R-:W-:Y:S01]  /*1d60*/  SHF.L.U32 R2, R17, 0x1f, RZ ;  /* 0x0000001f11027819 */ /* 0x000fe200000006ff */
[----:B------:R-:W-:Y:S01]  /*1d70*/  @!P1 SYNCS.ARRIVE.TRANS64.A1T0 RZ, [UR6+0xd8], RZ ;  /* 0x0000d8ffffff99a7 */ /* 0x000fe20008100006 */
[----:B------:R-:W-:-:S06]  /*1d80*/  UISETP.GT.AND UP0, UPT, UR7, UR5, UPT ;  /* 0x000000050700728c */ /* 0x000fcc000bf04270 */
[----:B--2-4-:R1:W2:Y:S03]  /*1d90*/  SYNCS.PHASECHK.TRANS64.TRYWAIT P0, [UR8+0x48], R2 ;  /* 0x00004802ff0075a7 */ /* 0x0142a60008001108 */
[----:B------:R-:W-:Y:S05]  /*1da0*/  BRA.U !UP0, `(.L_x_33) ;  /* 0x0000000108c07547 */ /* 0x000fea000b800000 */
[----:B------:R-:W-:Y:S01]  /*1db0*/  UIADD3 UR26, UPT, UPT, UR24, UR25, URZ ;  /* 0x00000019181a7290 */ /* 0x000fe2000fffe0ff */
[----:B------:R-:W-:-:S11]  /*1dc0*/  UMOV UR27, UR23 ;  /* 0x00000017001b7c82 */ /* 0x000fd60008000000 */
.L_x_39:
[----:B------:R-:W-:Y:S01]  /*1dd0*/  ULEA UR17, UR27, UR6, 0x3 ;  /* 0x000000061b117291 */ /* 0x000fe2000f8e18ff */
[----:B--2---:R-:W-:Y:S01]  /*1de0*/  @P5 MOV R3, 0xa000 ;  /* 0x0000a00000035802 */ /* 0x004fe20000000f00 */
[----:B-12---:R-:W-:Y:S10]  /*1df0*/  @P0 BRA `(.L_x_34) ;  /* 0x00000000000c0947 */ /* 0x006ff40003800000 */
[----:B------:R-:W-:-:S04]  /*1e00*/  SHF.L.U32 R4, R17, 0x1f, RZ ;  /* 0x0000001f11047819 */ /* 0x000fc800000006ff */
[----:B------:R-:W2:Y:S02]  /*1e10*/  SYNCS.PHASECHK.TRANS64.TRYWAIT P0, [UR17+0x48], R4 ;  /* 0x00004804ff0075a7 */ /* 0x000ea40008001111 */
[----:B--2---:R-:W-:Y:S05]  /*1e20*/  @!P0 BRA `(.L_x_35) ;  /* 0x00000064009c8947 */ /* 0x004fea0003800000 */
.L_x_34:
[----:B------:R2:W-:Y:S01]  /*1e30*/  @P5 SYNCS.ARRIVE.TRANS64 RZ, [UR17], R3 ;  /* 0x00000003ffff59a7 */ /* 0x0005e20008000011 */
[----:B------:R-:W-:-:S04]  /*1e40*/  ULOP3.LUT UR8, UR22, 0x2, URZ, 0xfc, !UPT ;  /* 0x0000000216087892 */ /* 0x000fc8000f8efcff */
[----:B------:R-:W-:-:S09]  /*1e50*/  UISETP.NE.AND UP0, UPT, UR8, 0x2, UPT ;  /* 0x000000020800788c */ /* 0x000fd2000bf05270 */
[----:B------:R-:W-:Y:S05]  /*1e60*/  BRA.U UP0, `(.L_x_36) ;  /* 0x0000000100047547 */ /* 0x000fea000b800000 */
[----:B------:R-:W-:Y:S05]  /*1e70*/  BPT.TRAP 0x1 ;  /* 0x000000040000795c */ /* 0x000fea0000300000 */
.L_x_36:
[----:B------:R-:W-:Y:S04]  /*1e80*/  BSSY.RECONVERGENT B0, `(.L_x_37) ;  /* 0x0000003000007945 */ /* 0x000fe80003800200 */
[----:B------:R-:W-:Y:S05]  /*1e90*/  @!P4 BRA `(.L_x_38) ;  /* 0x000000000004c947 */ /* 0x000fea0003800000 */
[----:B------:R-:W-:Y:S05]  /*1ea0*/  BPT.TRAP 0x1 ;  /* 0x000000040000795c */ /* 0x000fea0000300000 */
.L_x_38:
[----:B------:R-:W-:Y:S05]  /*1eb0*/  BSYNC.RECONVERGENT B0 ;  /* 0x0000000000007941 */ /* 0x000fea0003800200 */
.L_x_37:
        /* <DEDUP_REMOVED lines=9> */
[----:B------:R-:W-:Y:S02]  /*1f50*/  USHF.L.U32 UR18, UR25, 0x5, URZ ;  /* 0x0000000519127899 */ /* 0x000fe400080006ff */
[----:B------:R-:W-:Y:S01]  /*1f60*/  ULOP3.LUT UR17, UR17, 0xfefffff8, URZ, 0xc0, !UPT ;  /* 0xfefffff811117892 */ /* 0x000fe2000f8ec0ff */
[----:B-1----:R-:W-:Y:S01]  /*1f70*/  SHF.L.U32 R2, R17, 0x1f, RZ ;  /* 0x0000001f11027819 */ /* 0x002fe200000006ff */
[----:B------:R-:W-:Y:S02]  /*1f80*/  UIADD3 UR16, UPT, UPT, UR16, 0x8400, URZ ;  /* 0x0000840010107890 */ /* 0x000fe4000fffe0ff */
[----:B------:R-:W-:Y:S01]  /*1f90*/  UIADD3.X UR33, UPT, UPT, URZ, UR15, URZ, UP1, !UPT ;  /* 0x0000000fff217290 */ /* 0x000fe20008ffe4ff */
[----:B------:R4:W1:Y:S01]  /*1fa0*/  SYNCS.PHASECHK.TRANS64.TRYWAIT P0, [UR8+0x48], R2 ;  /* 0x00004802ff0075a7 */ /* 0x0008620008001108 */
[----:B------:R-:W-:-:S02]  /*1fb0*/  ULEA UR8, UR27, UR6, 0xc ;  /* 0x000000061b087291 */ /* 0x000fc4000f8e60ff */
[----:B------:R-:W-:Y:S02]  /*1fc0*/  UIADD3.X UR31, UPT, UPT, URZ, UR15, URZ, UP0, !UPT ;  /* 0x0000000fff1f7290 */ /* 0x000fe400087fe4ff */
[----:B------:R-:W-:Y:S01]  /*1fd0*/  UIADD3 UR8, UPT, UPT, UR8, 0x2c400, URZ ;  /* 0x0002c40008087890 */ /* 0x000fe2000fffe0ff */
[----:B------:R-:W-:Y:S01]  /*1fe0*/  UMOV UR28, 0x0 ;  /* 0x00000000001c7882 */ /* 0x000fe20000000000 */
[----:B------:R-:W-:Y:S01]  /*1ff0*/  UMOV UR29, 0x10000000 ;  /* 0x10000000001d7882 */ /* 0x000fe20000000000 */
[----:B------:R-:W-:Y:S01]  /*2000*/  UMOV UR19, UR35 ;  /* 0x0000002300137c82 */ /* 0x000fe20008000000 */
[----:B------:R-:W-:Y:S01]  /*2010*/  UMOV UR20, UR36 ;  /* 0x0000002400147c82 */ /* 0x000fe20008000000 */
[----:B------:R-:W-:Y:S01]  /*2020*/  UMOV UR12, UR36 ;  /* 0x00000024000c7c82 */ /* 0x000fe20008000000 */
[----:B------:R-:W-:Y:S01]  /*2030*/  UMOV UR9, UR17 ;  /* 0x0000001100097c82 */ /* 0x000fe20008000000 */
[----:B------:R-:W-:Y:S01]  /*2040*/  UMOV UR10, UR18 ;  /* 0x00000012000a7c82 */ /* 0x000fe20008000000 */
[----:B------:R4:W-:Y:S01]  /*2050*/  UTMALDG.3D.2CTA [UR16], [UR32], desc[UR28] ;  /* 0x00001c10200075b4 */ /* 0x0009e20008211000 */
[----:B------:R-:W-:Y:S01]  /*2060*/  UIADD3 UR25, UPT, UPT, UR25, 0x1, URZ ;  /* 0x0000000119197890 */ /* 0x000fe2000fffe0ff */
[----:B------:R-:W-:-:S03]  /*2070*/  UMOV UR27, UR23 ;  /* 0x00000017001b7c82 */ /* 0x000fc60008000000 */
[----:B------:R-:W-:Y:S01]  /*2080*/  UISETP.NE.AND UP0, UPT, UR25, UR26, UPT ;  /* 0x0000001a1900728c */ /* 0x000fe2000bf05270 */
[----:B------:R4:W-:Y:S08]  /*2090*/  UTMALDG.3D.2CTA [UR8], [UR30], desc[UR28] ;  /* 0x00001c081e0075b4 */ /* 0x0009f00008211000 */
[----:B----4-:R-:W-:Y:S05]  /*20a0*/  BRA.U UP0, `(.L_x_39) ;  /* 0xfffffffd00487547 */ /* 0x010fea000b83ffff */
.L_x_33:
[C---:B-1----:R-:W-:Y:S01]  /*20b0*/  LEA R2, R16.reuse, UR6, 0x3 ;  /* 0x0000000610027c11 */ /* 0x042fe2000f8e18ff */
[----:B------:R-:W-:Y:S01]  /*20c0*/  NOP ;  /* 0x0000000000007918 */ /* 0x000fe20000000000 */
[----:B--2---:R-:W-:Y:S02]  /*20d0*/  SHF.L.U32 R3, R13, 0x1f, RZ ;  /* 0x0000001f0d037819 */ /* 0x004fe400000006ff */
[----:B------:R-:W-:Y:S02]  /*20e0*/  LEA R4, R16, UR6, 0x4 ;  /* 0x0000000610047c11 */ /* 0x000fe4000f8e20ff */
[----:B------:R-:W1:Y:S02]  /*20f0*/  SYNCS.PHASECHK.TRANS64.TRYWAIT P0, [R2+URZ+0xe0], R3 ;  /* 0x0000e003020075a7 */ /* 0x000e6400080011ff */
[----:B-1----:R-:W-:Y:S05]  /*2100*/  @!P0 BRA `(.L_x_40) ;  /* 0x0000006000fc8947 */ /* 0x002fea0003800000 */
.L_x_158:
[----:B------:R-:W2:Y:S01]  /*2110*/  LDS.128 R4, [R4+0x170] ;  /* 0x0001700004047984 */ /* 0x000ea20000000c00 */
[----:B------:R-:W-:Y:S01]  /*2120*/  ISETP.GE.AND P0, PT, R26, 0x1, PT ;  /* 0x000000011a00780c */ /* 0x000fe20003f06270 */
[----:B-1----:R-:W-:Y:S01]  /*2130*/  VIADD R2, R2, 0xf0 ;  /* 0x000000f002027836 */ /* 0x002fe20000000000 */
[----:B------:R-:W-:Y:S01]  /*2140*/  @!PT LDS RZ, [RZ] ;  /* 0x00000000fffff984 */ /* 0x000fe20000000800 */
[----:B------:R-:W-:Y:S01]  /*2150*/  @!PT LDS RZ, [RZ] ;  /* 0x00000000fffff984 */ /* 0x000fe20000000800 */
[----:B------:R-:W-:Y:S01]  /*2160*/  @!PT LDS RZ, [RZ] ;  /* 0x00000000fffff984 */ /* 0x000fe20000000800 */
[----:B------:R-:W-:Y:S01]  /*2170*/  @!PT LDS RZ, [RZ] ;  /* 0x00000000fffff984 */ /* 0x000fe20000000800 */
[----:B------:R1:W-:Y:S06]  /*2180*/  MEMBAR.ALL.CTA ;  /* 0x0000000000007992 */ /* 0x0003ec0000008000 */
[----:B-1----:R-:W1:Y:S01]  /*2190*/  FENCE.VIEW.ASYNC.S ;  /* 0x00000000000073c6 */ /* 0x002e620000000000 */
[----:B------:R-:W-:-:S04]  /*21a0*/  PRMT R2, RZ, 0x654, R2 ;  /* 0x00000654ff027816 */ /* 0x000fc80000000002 */
[----:B-1----:R1:W-:Y:S01]  /*21b0*/  SYNCS.ARRIVE.TRANS64.RED.A1T0 RZ, [R2+URZ], RZ ;  /* 0x000000ff02ff79a7 */ /* 0x0023e200081004ff */
[----:B--2---:R-:W-:-:S13]  /*21c0*/  LOP3.LUT P2, RZ, R6, 0x1, RZ, 0xc0, !PT ;  /* 0x0000000106ff7812 */ /* 0x004fda000784c0ff */
[----:B------:R-:W-:Y:S01]  /*21d0*/  @P2 SHF.R.U32.HI R3, RZ, 0x10, R5 ;  /* 0x00000010ff032819 */ /* 0x000fe20000011605 */
[----:B------:R-:W-:Y:S01]  /*21e0*/  VOTEU.ANY UP0, P2 ;  /* 0x0000000000ff7886 */ /* 0x000fe20001000100 */
[----:B------:R-:W-:Y:S02]  /*21f0*/  @P2 MOV R10, R4 ;  /* 0x00000004000a2202 */ /* 0x000fe40000000f00 */
[----:B------:R-:W-:Y:S02]  /*2200*/  @P2 R2UR.BROADCAST UR8, R3 ;  /* 0x00000000030822ca */ /* 0x000fe400008e0000 */
[----:B------:R-:W-:-:S11]  /*2210*/  @P2 LOP3.LUT R9, R5, 0xffff, RZ, 0xc0, !PT ;  /* 0x0000ffff05092812 */ /* 0x000fd600078ec0ff */
[----:B------:R-:W-:Y:S01]  /*2220*/  @UP0 UMOV UR36, UR8 ;  /* 0x0000000800240c82 */ /* 0x000fe20008000000 */
[----:B-1----:R-:W-:Y:S05]  /*2230*/  @!P0 BRA `(.L_x_41) ;  /* 0x0000000000b88947 */ /* 0x002fea0003800000 */
[----:B------:R-:W3:Y:S01]  /*2240*/  LDC.64 R4, c[0x0][0xb18] ;  /* 0x0002c600ff047b82 */ /* 0x000ee20000000a00 */
[----:B------:R-:W-:-:S07]  /*2250*/  ISETP.NE.AND P3, PT, R26, 0x1, PT ;  /* 0x000000011a00780c */ /* 0x000fce0003f65270 */
[----:B------:R-:W1:Y:S08]  /*2260*/  LDC.64 R6, c[0x0][0xb10] ;  /* 0x0002c400ff067b82 */ /* 0x000e700000000a00 */
[----:B------:R-:W2:Y:S08]  /*2270*/  LDC R14, c[0x0][0xb20] ;  /* 0x0002c800ff0e7b82 */ /* 0x000eb00000000800 */
[----:B------:R-:W4:Y:S01]  /*2280*/  LDC R15, c[0x0][0xb0c] ;  /* 0x0002c300ff0f7b82 */ /* 0x000f220000000800 */
[----:B---3--:R-:W-:Y:S01]  /*2290*/  IMAD.HI.U32 R21, R0, R5, RZ ;  /* 0x0000000500157227 */ /* 0x008fe200078e00ff */
[----:B------:R-:W-:-:S03]  /*22a0*/  ISETP.NE.AND P0, PT, R4, 0x1, PT ;  /* 0x000000010400780c */ /* 0x000fc60003f05270 */
[----:B------:R-:W-:-:S03]  /*22b0*/  IMAD.HI.U32 R5, R9, R5, RZ ;  /* 0x0000000509057227 */ /* 0x000fc600078e00ff */
[----:B------:R-:W3:Y:S01]  /*22c0*/  LDC.64 R2, c[0x0][0xb28] ;  /* 0x0002ca00ff027b82 */ /* 0x000ee20000000a00 */
[----:B-1----:R-:W-:-:S04]  /*22d0*/  IMAD.HI.U32 R22, R8, R6, RZ ;  /* 0x0000000608167227 */ /* 0x002fc800078e00ff */
[----:B------:R-:W-:Y:S01]  /*22e0*/  IMAD.HI.U32 R23, R10, R6, RZ ;  /* 0x000000060a177227 */ /* 0x000fe200078e00ff */
[----:B------:R-:W-:Y:S02]  /*22f0*/  SHF.R.U32.HI R22, RZ, R7, R22 ;  /* 0x00000007ff167219 */ /* 0x000fe40000011616 */
[-C--:B--2---:R-:W-:Y:S02]  /*2300*/  SHF.R.U32.HI R21, RZ, R14.reuse, R21 ;  /* 0x0000000eff157219 */ /* 0x084fe40000011615 */
[----:B------:R-:W-:Y:S02]  /*2310*/  SHF.R.U32.HI R5, RZ, R14, R5 ;  /* 0x0000000eff057219 */ /* 0x000fe40000011605 */
[----:B------:R-:W-:Y:S02]  /*2320*/  SEL R21, R0, R21, !P0 ;  /* 0x0000001500157207 */ /* 0x000fe40004000000 */
[----:B------:R-:W-:Y:S02]  /*2330*/  SHF.R.U32.HI R23, RZ, R7, R23 ;  /* 0x00000007ff177219 */ /* 0x000fe40000011617 */
[----:B----4-:R-:W-:-:S02]  /*2340*/  ISETP.NE.AND P1, PT, R15, 0x1, PT ;  /* 0x000000010f00780c */ /* 0x010fc40003f25270 */
[----:B------:R-:W-:Y:S02]  /*2350*/  SEL R5, R9, R5, !P0 ;  /* 0x0000000509057207 */ /* 0x000fe40004000000 */
[----:B------:R-:W-:Y:S02]  /*2360*/  SEL R22, R8, R22, !P1 ;  /* 0x0000001608167207 */ /* 0x000fe40004800000 */
[----:B------:R-:W-:Y:S01]  /*2370*/  SEL R23, R10, R23, !P1 ;  /* 0x000000170a177207 */ /* 0x000fe20004800000 */
[----:B---3--:R-:W-:-:S04]  /*2380*/  IMAD.HI.U32 R20, R21, R2, RZ ;  /* 0x0000000215147227 */ /* 0x008fc800078e00ff */
        /* <DEDUP_REMOVED lines=10> */
[----:B------:R-:W-:-:S04]  /*2430*/  @!P0 IMAD.HI.U32 R7, R23, R2, RZ ;  /* 0x0000000217078227 */ /* 0x000fc800078e00ff */
[----:B------:R-:W-:Y:S01]  /*2440*/  IMAD.MOV R2, RZ, RZ, -R6 ;  /* 0x000000ffff027224 */ /* 0x000fe200078e0a06 */
[----:B------:R-:W-:Y:S02]  /*2450*/  @!P0 SHF.R.U32.HI R3, RZ, R3, R7 ;  /* 0x00000003ff038219 */ /* 0x000fe40000011607 */
[----:B------:R-:W-:Y:S01]  /*2460*/  IADD3 R7, PT, PT, -R5, RZ, RZ ;  /* 0x000000ff05077210 */ /* 0x000fe20007ffe1ff */
[----:B------:R-:W-:Y:S01]  /*2470*/  IMAD R2, R26, R2, R5 ;  /* 0x000000021a027224 */ /* 0x000fe200078e0205 */
        /* <DEDUP_REMOVED lines=10> */
.L_x_41:
[----:B------:R-:W1:Y:S02]  /*2520*/  LDCU UR8, c[0x0][0xb30] ;  /* 0x00016600ff0877ac */ /* 0x000e640008000800 */
[----:B-1----:R-:W-:-:S09]  /*2530*/  UISETP.NE.AND UP0, UPT, UR8, 0x1, UPT ;  /* 0x000000010800788c */ /* 0x002fd2000bf05270 */
[----:B------:R-:W-:Y:S05]  /*2540*/  BRA.U UP0, `(.L_x_42) ;  /* 0x0000000100407547 */ /* 0x000fea000b800000 */
[----:B------:R-:W1:Y:S08]  /*2550*/  LDC.64 R4, c[0x0][0xb10] ;  /* 0x0002c400ff047b82 */ /* 0x000e700000000a00 */
[----:B------:R-:W2:Y:S08]  /*2560*/  LDC.64 R2, c[0x0][0xb18] ;  /* 0x0002c600ff027b82 */ /* 0x000eb00000000a00 */
[----:B------:R-:W4:Y:S08]  /*2570*/  LDC R6, c[0x0][0xb20] ;  /* 0x0002c800ff067b82 */ /* 0x000f300000000800 */
[----:B------:R-:W3:Y:S01]  /*2580*/  LDC R7, c[0x0][0xb0c] ;  /* 0x0002c300ff077b82 */ /* 0x000ee20000000800 */
[----:B-1----:R-:W-:-:S05]  /*2590*/  IMAD.HI.U32 R4, R10, R4, RZ ;  /* 0x000000040a047227 */ /* 0x002fca00078e00ff */
[----:B------:R-:W-:Y:S01]  /*25a0*/  SHF.R.U32.HI R4, RZ, R5, R4 ;  /* 0x00000005ff047219 */ /* 0x000fe20000011604 */
[----:B--2---:R-:W-:Y:S01]  /*25b0*/  IMAD.HI.U32 R3, R9, R3, RZ ;  /* 0x0000000309037227 */ /* 0x004fe200078e00ff */
[----:B------:R-:W-:-:S04]  /*25c0*/  ISETP.NE.AND P0, PT, R2, 0x1, PT ;  /* 0x000000010200780c */ /* 0x000fc80003f05270 */
[----:B----4-:R-:W-:-:S04]  /*25d0*/  SHF.R.U32.HI R3, RZ, R6, R3 ;  /* 0x00000006ff037219 */ /* 0x010fc80000011603 */
[----:B------:R-:W-:Y:S02]  /*25e0*/  SEL R3, R9, R3, !P0 ;  /* 0x0000000309037207 */ /* 0x000fe40004000000 */
[----:B---3--:R-:W-:-:S04]  /*25f0*/  ISETP.NE.AND P1, PT, R7, 0x1, PT ;  /* 0x000000010700780c */ /* 0x008fc80003f25270 */
[----:B------:R-:W-:-:S05]  /*2600*/  SEL R4, R10, R4, !P1 ;  /* 0x000000040a047207 */ /* 0x000fca0004800000 */
[----:B------:R-:W-:Y:S02]  /*2610*/  IMAD.IADD R5, R3, 0x1, -R4 ;  /* 0x0000000103057824 */ /* 0x000fe400078e0a04 */
[----:B------:R-:W-:Y:S02]  /*2620*/  IMAD.IADD R3, R4, 0x1, -R3 ;  /* 0x0000000104037824 */ /* 0x000fe400078e0a03 */
[----:B------:R-:W-:Y:S02]  /*2630*/  IMAD R10, R5, R7, R10 ;  /* 0x00000007050a7224 */ /* 0x000fe400078e020a */
[----:B------:R-:W-:-:S07]  /*2640*/  IMAD R9, R3, R2, R9 ;  /* 0x0000000203097224 */ /* 0x000fce00078e0209 */
.L_x_42:
[----:B------:R-:W-:Y:S01]  /*2650*/  VIADD R16, R16, 0x1 ;  /* 0x0000000110107836 */ /* 0x000fe20000000000 */
[----:B------:R-:W-:Y:S01]  /*2660*/  PLOP3.LUT P1, PT, PT, PT, PT, 0x80, 0x8 ;  /* 0x000000000008781c */ /* 0x000fe20003f2f070 */
[----:B------:R-:W-:Y:S02]  /*2670*/  IMAD.IADD R14, R10, 0x1, R63 ;  /* 0x000000010a0e7824 */ /* 0x000fe400078e023f */
[----:B------:R-:W-:Y:S01]  /*2680*/  IMAD.IADD R15, R9, 0x1, R62 ;  /* 0x00000001090f7824 */ /* 0x000fe200078e023e */
[----:B------:R-:W-:-:S04]  /*2690*/  ISETP.NE.AND P0, PT, R16, 0x2, PT ;  /* 0x000000021000780c */ /* 0x000fc80003f05270 */
[----:B------:R-:W-:Y:S02]  /*26a0*/  SEL R2, RZ, 0x1, P0 ;  /* 0x00000001ff027807 */ /* 0x000fe40000000000 */
[----:B------:R-:W-:Y:S02]  /*26b0*/  SEL R16, R16, RZ, P0 ;  /* 0x000000ff10107207 */ /* 0x000fe40000000000 */
[----:B------:R-:W-:Y:S01]  /*26c0*/  LOP3.LUT R13, R13, R2, RZ, 0x3c, !PT ;  /* 0x000000020d0d7212 */ /* 0x000fe200078e3cff */
[----:B------:R-:W-:Y:S06]  /*26d0*/  @P2 BRA `(.L_x_43) ;  /* 0xfffffff000582947 */ /* 0x000fec000383ffff */
[----:B------:R-:W-:Y:S01]  /*26e0*/  UIADD3 UR6, UPT, UPT, UR6, 0x48, URZ ;  /* 0x0000004806067890 */ /* 0x000fe2000fffe0ff */
[----:B------:R-:W-:-:S03]  /*26f0*/  SHF.L.U32 R2, R17, 0x1f, RZ ;  /* 0x0000001f11027819 */ /* 0x000fc600000006ff */
[----:B------:R-:W-:-:S09]  /*2700*/  ULEA UR4, UR23, UR6, 0x3 ;  /* 0x0000000617047291 */ /* 0x000fd2000f8e18ff */
[----:B------:R-:W1:Y:S02]  /*2710*/  SYNCS.PHASECHK.TRANS64.TRYWAIT P0, [UR4], R2 ;  /* 0x00000002ff0075a7 */ /* 0x000e640008001104 */
[----:B-1----:R-:W-:Y:S05]  /*2720*/  @!P0 BRA `(.L_x_44) ;  /* 0x0000005c00888947 */ /* 0x002fea0003800000 */
.L_x_160:
[----:B------:R-:W-:-:S04]  /*2730*/  UIADD3 UR5, UPT, UPT, UR23, 0x1, URZ ;  /* 0x0000000117057890 */ /* 0x000fc8000fffe0ff */
[----:B------:R-:W-:-:S04]  /*2740*/  UISETP.NE.AND UP0, UPT, UR5, 0x9, UPT ;  /* 0x000000090500788c */ /* 0x000fc8000bf05270 */
[----:B------:R-:W-:Y:S02]  /*2750*/  USEL UR7, URZ, 0x1, UP0 ;  /* 0x00000001ff077887 */ /* 0x000fe40008000000 */
[----:B------:R-:W-:-:S04]  /*2760*/  USEL UR5, UR5, URZ, UP0 ;  /* 0x000000ff05057287 */ /* 0x000fc80008000000 */
[----:B------:R-:W-:Y:S01]  /*2770*/  ULEA UR4, UR5, UR6, 0x3 ;  /* 0x0000000605047291 */ /* 0x000fe2000f8e18ff */
[----:B-1----:R-:W-:-:S04]  /*2780*/  LOP3.LUT R2, R17, UR7, RZ, 0x3c, !PT ;  /* 0x0000000711027c12 */ /* 0x002fc8000f8e3cff */
[----:B------:R-:W-:-:S04]  /*2790*/  SHF.L.U32 R3, R2, 0x1f, RZ ;  /* 0x0000001f02037819 */ /* 0x000fc800000006ff */
[----:B------:R-:W1:Y:S02]  /*27a0*/  SYNCS.PHASECHK.TRANS64.TRYWAIT P0, [UR4], R3 ;  /* 0x00000003ff0075a7 */ /* 0x000e640008001104 */
[----:B-1----:R-:W-:Y:S05]  /*27b0*/  @!P0 BRA `(.L_x_45) ;  /* 0x0000005c007c8947 */ /* 0x002fea0003800000 */
.L_x_162:
[----:B------:R-:W-:-:S04]  /*27c0*/  UIADD3 UR5, UPT, UPT, UR5, 0x1, URZ ;  /* 0x0000000105057890 */ /* 0x000fc8000fffe0ff */
[----:B------:R-:W-:-:S04]  /*27d0*/  UISETP.NE.AND UP0, UPT, UR5, 0x9, UPT ;  /* 0x000000090500788c */ /* 0x000fc8000bf05270 */
[----:B------:R-:W-:Y:S02]  /*27e0*/  USEL UR7, URZ, 0x1, UP0 ;  /* 0x00000001ff077887 */ /* 0x000fe40008000000 */
[----:B------:R-:W-:-:S04]  /*27f0*/  USEL UR5, UR5, URZ, UP0 ;  /* 0x000000ff05057287 */ /* 0x000fc80008000000 */
[----:B------:R-:W-:Y:S01]  /*2800*/  ULEA UR4, UR5, UR6, 0x3 ;  /* 0x0000000605047291 */ /* 0x000fe2000f8e18ff */
[----:B------:R-:W-:-:S04]  /*2810*/  LOP3.LUT R2, R2, UR7, RZ, 0x3c, !PT ;  /* 0x0000000702027c12 */ /* 0x000fc8000f8e3cff */
[----:B-1----:R-:W-:-:S04]  /*2820*/  SHF.L.U32 R3, R2, 0x1f, RZ ;  /* 0x0000001f02037819 */ /* 0x002fc800000006ff */
[----:B------:R-:W1:Y:S02]  /*2830*/  SYNCS.PHASECHK.TRANS64.TRYWAIT P0, [UR4], R3 ;  /* 0x00000003ff0075a7 */ /* 0x000e640008001104 */
[----:B-1----:R-:W-:Y:S05]  /*2840*/  @!P0 BRA `(.L_x_46) ;  /* 0x0000005c00708947 */ /* 0x002fea0003800000 */
.L_x_164:
        /* <DEDUP_REMOVED lines=9> */
.L_x_166:
        /* <DEDUP_REMOVED lines=9> */
.L_x_168:
        /* <DEDUP_REMOVED lines=9> */
.L_x_170:
        /* <DEDUP_REMOVED lines=9> */
.L_x_172:
        /* <DEDUP_REMOVED lines=9> */
.L_x_174:
[----:B------:R-:W-:-:S04]  /*2b20*/  UIADD3 UR5, UPT, UPT, UR5, 0x1, URZ ;  /* 0x0000000105057890 */ /* 0x000fc8000fffe0ff */
[----:B------:R-:W-:-:S04]  /*2b30*/  UISETP.NE.AND UP0, UPT, UR5, 0x9, UPT ;  /* 0x000000090500788c */ /* 0x000fc8000bf05270 */
[----:B------:R-:W-:Y:S02]  /*2b40*/  USEL UR4, URZ, 0x1, UP0 ;  /* 0x00000001ff047887 */ /* 0x000fe40008000000 */
[----:B------:R-:W-:-:S04]  /*2b50*/  USEL UR5, UR5, URZ, UP0 ;  /* 0x000000ff05057287 */ /* 0x000fc80008000000 */
[----:B------:R-:W-:Y:S01]  /*2b60*/  ULEA UR5, UR5, UR6, 0x3 ;  /* 0x0000000605057291 */ /* 0x000fe2000f8e18ff */
[----:B------:R-:W-:-:S04]  /*2b70*/  LOP3.LUT R2, R2, UR4, RZ, 0x3c, !PT ;  /* 0x0000000402027c12 */ /* 0x000fc8000f8e3cff */
[----:B------:R-:W-:Y:S01]  /*2b80*/  SHF.L.U32 R2, R2, 0x1f, RZ ;  /* 0x0000001f02027819 */ /* 0x000fe200000006ff */
[----:B-1-3--:R-:W-:-:S07]  /*2b90*/  IMAD.U32 R0, RZ, RZ, UR5 ;  /* 0x00000005ff007e24 */ /* 0x00afce000f8e00ff */
.L_x_52:
[----:B-1----:R1:W2:Y:S02]  /*2ba0*/  SYNCS.PHASECHK.TRANS64.TRYWAIT P0, [R0+URZ], R2 ;  /* 0x00000002000075a7 */ /* 0x0022a400080011ff */
[----:B--2---:R-:W-:Y:S05]  /*2bb0*/  @!P0 NANOSLEEP.SYNCS 0x989680 ;  /* 0x009896800000895d */ /* 0x004fea0003900000 */
[----:B------:R-:W2:Y:S02]  /*2bc0*/  @!P0 SYNCS.PHASECHK.TRANS64 P0, [R0+URZ], R2 ;  /* 0x00000002000085a7 */ /* 0x000ea400080010ff */
[----:B--2---:R-:W-:Y:S05]  /*2bd0*/  @P0 EXIT ;  /* 0x000000000000094d */ /* 0x004fea0003800000 */
[----:B------:R-:W-:Y:S05]  /*2be0*/  BRA `(.L_x_52) ;  /* 0xfffffffc00ec7947 */ /* 0x000fea000383ffff */
.L_x_23:
[----:B------:R-:W-:-:S04]  /*2bf0*/  UISETP.NE.AND UP1, UPT, UR37, URZ, UPT ;  /* 0x000000ff2500728c */ /* 0x000fc8000bf25270 */
[----:B------:R-:W-:-:S09]  /*2c00*/  UISETP.NE.OR UP1, UPT, UR10, 0x1, UP1 ;  /* 0x000000010a00788c */ /* 0x000fd20008f25670 */
[----:B------:R-:W-:Y:S05]  /*2c10*/  BRA.U UP1, `(.L_x_53) ;  /* 0x00000005014c7547 */ /* 0x000fea000b800000 */
[----:B------:R-:W-:Y:S01]  /*2c20*/  HFMA2 R11, -RZ, RZ, 0, 0 ;  /* 0x00000000ff0b7431 */ /* 0x000fe200000001ff */
[----:B------:R-:W-:Y:S01]  /*2c30*/  ISETP.GE.U32.AND P2, PT, R10, 0x2, PT ;  /* 0x000000020a00780c */ /* 0x000fe20003f46070 */
[----:B------:R-:W-:Y:S01]  /*2c40*/  IMAD.MOV.U32 R12, RZ, RZ, 0x1 ;  /* 0x00000001ff0c7424 */ /* 0x000fe200078e00ff */
[----:B------:R-:W-:Y:S01]  /*2c50*/  CS2R R8, SRZ ;  /* 0x0000000000087805 */ /* 0x000fe2000001ff00 */
[----:B------:R-:W-:Y:S01]  /*2c60*/  IMAD.MOV.U32 R3, RZ, RZ, RZ ;  /* 0x000000ffff037224 */ /* 0x000fe200078e00ff */
[----:B------:R-:W-:Y:S01]  /*2c70*/  UMOV UR4, 0x400 ;  /* 0x0000040000047882 */ /* 0x000fe20000000000 */
[----:B------:R-:W-:Y:S01]  /*2c80*/  UMOV UR6, URZ ;  /* 0x000000ff00067c82 */ /* 0x000fe20008000000 */
[----:B------:R-:W-:-:S12]  /*2c90*/  ULEA UR37, UR37, UR4, 0x18 ;  /* 0x0000000425257291 */ /* 0x000fd8000f8ec0ff */
.L_x_57:
[----:B------:R-:W-:Y:S02]  /*2ca0*/  LEA R0, R3, UR37, 0x3 ;  /* 0x0000002503007c11 */ /* 0x000fe4000f8e18ff */
[----:B------:R-:W-:-:S03]  /*2cb0*/  SHF.L.U32 R4, R8, 0x1f, RZ ;  /* 0x0000001f08047819 */ /* 0x000fc600000006ff */
[----:B------:R-:W-:Y:S01]  /*2cc0*/  VIADD R5, R0, 0x150 ;  /* 0x0000015000057836 */ /* 0x000fe20000000000 */
[----:B------:R-:W1:Y:S02]  /*2cd0*/  SYNCS.PHASECHK.TRANS64.TRYWAIT P0, [R0+URZ+0x140], R4 ;  /* 0x00014004000075a7 */ /* 0x000e6400080011ff */
[----:B-1----:R-:W-:Y:S05]  /*2ce0*/  @!P0 BRA `(.L_x_54) ;  /* 0x0000005800d88947 */ /* 0x002fea0003800000 */
.L_x_175:
[----:B------:R-:W-:Y:S01]  /*2cf0*/  ULEA UR5, UR6, UR37, 0x3 ;  /* 0x0000002506057291 */ /* 0x000fe2000f8e18ff */
[----:B-1----:R-:W-:Y:S01]  /*2d00*/  PRMT R0, RZ, 0x654, R5 ;  /* 0x00000654ff007816 */ /* 0x002fe20000000005 */
[----:B------:R-:W-:Y:S01]  /*2d10*/  @!P2 IMAD.MOV.U32 R4, RZ, RZ, 0x10 ;  /* 0x00000010ff04a424 */ /* 0x000fe200078e00ff */
[----:B------:R-:W-:Y:S01]  /*2d20*/  SHF.L.U32 R5, R12, 0x1f, RZ ;  /* 0x0000001f0c057819 */ /* 0x000fe200000006ff */
[----:B------:R-:W-:Y:S01]  /*2d30*/  UIADD3 UR4, UPT, UPT, UR5, 0xe0, URZ ;  /* 0x000000e005047890 */ /* 0x000fe2000fffe0ff */
[----:B------:R1:W-:Y:S05]  /*2d40*/  SYNCS.ARRIVE.TRANS64.RED.A1T0 RZ, [R0+URZ], RZ ;  /* 0x000000ff00ff79a7 */ /* 0x0003ea00081004ff */
[----:B------:R-:W-:Y:S01]  /*2d50*/  IMAD.U32 R6, RZ, RZ, UR4 ;  /* 0x00000004ff067e24 */ /* 0x000fe2000f8e00ff */
[----:B------:R-:W2:Y:S04]  /*2d60*/  SYNCS.PHASECHK.TRANS64.TRYWAIT P0, [UR5+0xf0], R5 ;  /* 0x0000f005ff0075a7 */ /* 0x000ea80008001105 */
[----:B------:R-:W-:Y:S01]  /*2d70*/  PRMT R6, R10, 0x654, R6 ;  /* 0x000006540a067816 */ /* 0x000fe20000000006 */
[----:B-12---:R-:W-:Y:S06]  /*2d80*/  @!P0 BRA `(.L_x_55) ;  /* 0x0000005800c48947 */ /* 0x006fec0003800000 */
.L_x_177:
[----:B------:R-:W-:Y:S01]  /*2d90*/  ULEA UR4, UR6, UR37, 0x4 ;  /* 0x0000002506047291 */ /* 0x000fe2000f8e20ff */
[----:B------:R-:W-:Y:S01]  /*2da0*/  SEL R2, R6, R2, !P2 ;  /* 0x0000000206027207 */ /* 0x000fe20005000000 */
[----:B------:R-:W-:Y:S01]  /*2db0*/  UIADD3 UR5, UPT, UPT, UR5, 0xe0, URZ ;  /* 0x000000e005057890 */ /* 0x000fe2000fffe0ff */
[----:B-1----:R-:W-:Y:S01]  /*2dc0*/  LEA R0, R11, UR37, 0x3 ;  /* 0x000000250b007c11 */ /* 0x002fe2000f8e18ff */
[----:B------:R-:W-:Y:S01]  /*2dd0*/  UIADD3 UR4, UPT, UPT, UR4, 0x170, URZ ;  /* 0x0000017004047890 */ /* 0x000fe2000fffe0ff */
[----:B------:R1:W-:Y:S01]  /*2de0*/  @!P2 SYNCS.ARRIVE.TRANS64.RED RZ, [R2+URZ], R4 ;  /* 0x0000000402ffa9a7 */ /* 0x0003e200080004ff */
[----:B------:R-:W-:Y:S01]  /*2df0*/  UIADD3 UR6, UPT, UPT, UR6, 0x1, URZ ;  /* 0x0000000106067890 */ /* 0x000fe2000fffe0ff */
[----:B------:R-:W-:-:S03]  /*2e00*/  VIADD R3, R3, 0x1 ;  /* 0x0000000103037836 */ /* 0x000fc60000000000 */
[----:B------:R-:W-:Y:S02]  /*2e10*/  UISETP.NE.AND UP0, UPT, UR6, 0x2, UPT ;  /* 0x000000020600788c */ /* 0x000fe4000bf05270 */
[----:B------:R-:W-:Y:S01]  /*2e20*/  ISETP.NE.AND P0, PT, R3, 0x2, PT ;  /* 0x000000020300780c */ /* 0x000fe20003f05270 */
[----:B------:R-:W-:Y:S06]  /*2e30*/  UGETNEXTWORKID.BROADCAST [UR4], [UR5] ;  /* 0x00000000040073ca */ /* 0x000fec0008000100 */
[----:B------:R-:W-:Y:S02]  /*2e40*/  USEL UR4, URZ, 0x1, UP0 ;  /* 0x00000001ff047887 */ /* 0x000fe40008000000 */
[----:B------:R-:W-:-:S04]  /*2e50*/  USEL UR6, UR6, URZ, UP0 ;  /* 0x000000ff06067287 */ /* 0x000fc80008000000 */
[----:B------:R-:W-:Y:S02]  /*2e60*/  LOP3.LUT R12, R12, UR4, RZ, 0x3c, !PT ;  /* 0x000000040c0c7c12 */ /* 0x000fe4000f8e3cff */
[----:B-1----:R-:W-:-:S04]  /*2e70*/  SHF.L.U32 R4, R9, 0x1f, RZ ;  /* 0x0000001f09047819 */ /* 0x002fc800000006ff */
[----:B------:R-:W1:Y:S02]  /*2e80*/  SYNCS.PHASECHK.TRANS64.TRYWAIT P1, [R0+URZ+0xe0], R4 ;  /* 0x0000e004000075a7 */ /* 0x000e6400080211ff */
[----:B-1----:R-:W-:Y:S05]  /*2e90*/  @!P1 BRA `(.L_x_56) ;  /* 0x0000005800989947 */ /* 0x002fea0003800000 */
.L_x_178:
[----:B-1----:R-:W-:Y:S01]  /*2ea0*/  LEA R4, R11, UR37, 0x4 ;  /* 0x000000250b047c11 */ /* 0x002fe2000f8e20ff */
[----:B------:R-:W-:Y:S01]  /*2eb0*/  VIADD R0, R0, 0xf0 ;  /* 0x000000f000007836 */ /* 0x000fe20000000000 */
[----:B------:R-:W-:Y:S01]  /*2ec0*/  SEL R3, R3, RZ, P0 ;  /* 0x000000ff03037207 */ /* 0x000fe20000000000 */
[----:B------:R-:W-:-:S03]  /*2ed0*/  VIADD R11, R11, 0x1 ;  /* 0x000000010b0b7836 */ /* 0x000fc60000000000 */
[----:B------:R-:W1:Y:S01]  /*2ee0*/  LDS.128 R4, [R4+0x170] ;  /* 0x0001700004047984 */ /* 0x000e620000000c00 */
[----:B------:R-:W-:Y:S02]  /*2ef0*/  PRMT R0, RZ, 0x654, R0 ;  /* 0x00000654ff007816 */ /* 0x000fe40000000000 */
[C---:B------:R-:W-:Y:S01]  /*2f00*/  ISETP.NE.AND P1, PT, R11.reuse, 0x2, PT ;  /* 0x000000020b00780c */ /* 0x040fe20003f25270 */
[----:B------:R-:W-:Y:S01]  /*2f10*/  @!PT LDS RZ, [RZ] ;  /* 0x00000000fffff984 */ /* 0x000fe20000000800 */
[----:B------:R-:W-:Y:S01]  /*2f20*/  @!PT LDS RZ, [RZ] ;  /* 0x00000000fffff984 */ /* 0x000fe20000000800 */
[----:B------:R-:W-:Y:S01]  /*2f30*/  @!PT LDS RZ, [RZ] ;  /* 0x00000000fffff984 */ /* 0x000fe20000000800 */
[----:B------:R-:W-:Y:S01]  /*2f40*/  @!PT LDS RZ, [RZ] ;  /* 0x00000000fffff984 */ /* 0x000fe20000000800 */
[----:B------:R2:W-:Y:S06]  /*2f50*/  MEMBAR.ALL.CTA ;  /* 0x0000000000007992 */ /* 0x0005ec0000008000 */
[----:B--2---:R-:W2:Y:S01]  /*2f60*/  FENCE.VIEW.ASYNC.S ;  /* 0x00000000000073c6 */ /* 0x004ea20000000000 */
[----:B------:R-:W-:Y:S01]  /*2f70*/  SEL R11, R11, RZ, P1 ;  /* 0x000000ff0b0b7207 */ /* 0x000fe20000800000 */
[----:B--2---:R2:W-:Y:S01]  /*2f80*/  SYNCS.ARRIVE.TRANS64.RED.A1T0 RZ, [R0+URZ], RZ ;  /* 0x000000ff00ff79a7 */ /* 0x0045e200081004ff */
[----:B-1----:R-:W-:-:S02]  /*2f90*/  LOP3.LUT P3, RZ, R6, 0x1, RZ, 0xc0, !PT ;  /* 0x0000000106ff7812 */ /* 0x002fc4000786c0ff */
[----:B------:R-:W-:-:S04]  /*2fa0*/  SEL R4, RZ, 0x1, P1 ;  /* 0x00000001ff047807 */ /* 0x000fc80000800000 */
[----:B------:R-:W-:Y:S02]  /*2fb0*/  LOP3.LUT R9, R9, R4, RZ, 0x3c, !PT ;  /* 0x0000000409097212 */ /* 0x000fe400078e3cff */
[----:B--2---:R-:W-:-:S04]  /*2fc0*/  SEL R0, RZ, 0x1, P0 ;  /* 0x00000001ff007807 */ /* 0x004fc80000000000 */
[----:B------:R-:W-:Y:S01]  /*2fd0*/  LOP3.LUT R8, R8, R0, RZ, 0x3c, !PT ;  /* 0x0000000008087212 */ /* 0x000fe200078e3cff */
[----:B------:R-:W-:Y:S06]  /*2fe0*/  @P3 BRA `(.L_x_57) ;  /* 0xfffffffc002c3947 */ /* 0x000fec000383ffff */
[----:B------:R-:W-:Y:S01]  /*2ff0*/  ULEA UR5, UR6, UR37, 0x3 ;  /* 0x0000002506057291 */ /* 0x000fe2000f8e18ff */
[----:B------:R-:W-:-:S08]  /*3000*/  SHF.L.U32 R2, R12, 0x1f, RZ ;  /* 0x0000001f0c027819 */ /* 0x000fd000000006ff */
[----:B------:R-:W1:Y:S02]  /*3010*/  SYNCS.PHASECHK.TRANS64 P0, [UR5+0xf0], R2 ;  /* 0x0000f002ff0075a7 */ /* 0x000e640008001005 */
[----:B-1----:R-:W-:Y:S05]  /*3020*/  @P0 BRA `(.L_x_58) ;  /* 0x0000000000080947 */ /* 0x002fea0003800000 */
[----:B------:R-:W1:Y:S02]  /*3030*/  SYNCS.PHASECHK.TRANS64.TRYWAIT P0, [UR5+0xf0], R2 ;  /* 0x0000f002ff0075a7 */ /* 0x000e640008001105 */
[----:B-1----:R-:W-:Y:S05]  /*3040*/  @!P0 BRA `(.L_x_59) ;  /* 0x0000005800408947 */ /* 0x002fea0003800000 */
.L_x_58:
[----:B------:R-:W-:-:S04]  /*3050*/  UIADD3 UR4, UPT, UPT, UR6, 0x1, URZ ;  /* 0x0000000106047890 */ /* 0x000fc8000fffe0ff */
[----:B------:R-:W-:-:S04]  /*3060*/  UISETP.NE.AND UP0, UPT, UR4, 0x2, UPT ;  /* 0x000000020400788c */ /* 0x000fc8000bf05270 */
[----:B------:R-:W-:Y:S02]  /*3070*/  USEL UR7, URZ, 0x1, UP0 ;  /* 0x00000001ff077887 */ /* 0x000fe40008000000 */
[----:B------:R-:W-:-:S04]  /*3080*/  USEL UR4, UR4, URZ, UP0 ;  /* 0x000000ff04047287 */ /* 0x000fc80008000000 */
[----:B------:R-:W-:Y:S01]  /*3090*/  ULEA UR4, UR4, UR37, 0x3 ;  /* 0x0000002504047291 */ /* 0x000fe2000f8e18ff */
[----:B-1----:R-:W-:-:S04]  /*30a0*/  LOP3.LUT R2, R12, UR7, RZ, 0x3c, !PT ;  /* 0x000000070c027c12 */ /* 0x002fc8000f8e3cff */
[----:B------:R-:W-:-:S04]  /*30b0*/  SHF.L.U32 R0, R2, 0x1f, RZ ;  /* 0x0000001f02007819 */ /* 0x000fc800000006ff */
[----:B------:R-:W1:Y:S02]  /*30c0*/  SYNCS.PHASECHK.TRANS64 P0, [UR4+0xf0], R0 ;  /* 0x0000f000ff0075a7 */ /* 0x000e640008001004 */
[----:B-1----:R-:W-:Y:S05]  /*30d0*/  @P0 EXIT ;  /* 0x000000000000094d */ /* 0x002fea0003800000 */
[----:B------:R-:W-:Y:S02]  /*30e0*/  SHF.L.U32 R2, R2, 0x1f, RZ ;  /* 0x0000001f02027819 */ /* 0x000fe400000006ff */
[----:B------:R-:W-:-:S07]  /*30f0*/  MOV R0, UR4 ;  /* 0x0000000400007c02 */ /* 0x000fce0008000f00 */
.L_x_60:
[----:B-1----:R1:W2:Y:S02]  /*3100*/  SYNCS.PHASECHK.TRANS64.TRYWAIT P0, [R0+URZ+0xf0], R2 ;  /* 0x0000f002000075a7 */ /* 0x0022a400080011ff */
[----:B--2---:R-:W-:Y:S05]  /*3110*/  @!P0 NANOSLEEP.SYNCS 0x989680 ;  /* 0x009896800000895d */ /* 0x004fea0003900000 */
[----:B------:R-:W2:Y:S02]  /*3120*/  @!P0 SYNCS.PHASECHK.TRANS64 P0, [R0+URZ+0xf0], R2 ;  /* 0x0000f002000085a7 */ /* 0x000ea400080010ff */
[----:B--2---:R-:W-:Y:S05]  /*3130*/  @P0 EXIT ;  /* 0x000000000000094d */ /* 0x004fea0003800000 */
[----:B------:R-:W-:Y:S05]  /*3140*/  BRA `(.L_x_60) ;  /* 0xfffffffc00ec7947 */ /* 0x000fea000383ffff */
.L_x_53:
[----:B------:R-:W-:Y:S05]  /*3150*/  BRA.U UP4, `(.L_x_61) ;  /* 0x0000001104d87547 */ /* 0x000fea000b800000 */
[----:B------:R-:W-:Y:S01]  /*3160*/  UMOV UR6, 0x40 ;  /* 0x0000004000067882 */ /* 0x000fe20000000000 */
[----:B------:R-:W-:Y:S01]  /*3170*/  NOP ;  /* 0x0000000000007918 */ /* 0x000fe20000000000 */
[----:B------:R-:W-:Y:S01]  /*3180*/  ULEA UR6, UR37, UR6, 0x18 ;  /* 0x0000000625067291 */ /* 0x000fe2000f8ec0ff */
[----:B------:R-:W-:Y:S02]  /*3190*/  UMOV UR7, 0x400 ;  /* 0x0000040000077882 */ /* 0x000fe40000000000 */
[----:B------:R-:W-:-:S06]  /*31a0*/  ULEA UR37, UR37, UR7, 0x18 ;  /* 0x0000000725257291 */ /* 0x000fcc000f8ec0ff */
[----:B------:R-:W1:Y:S02]  /*31b0*/  LDS.U8 R2, [UR6+0x1c] ;  /* 0x00001c06ff027984 */ /* 0x000e640008000000 */
[----:B-1----:R-:W-:-:S13]  /*31c0*/  ISETP.NE.AND P0, PT, R2, RZ, PT ;  /* 0x000000ff0200720c */ /* 0x002fda0003f05270 */
[----:B------:R-:W-:Y:S05]  /*31d0*/  @P0 BRA `(.L_x_62) ;  /* 0x0000000400080947 */ /* 0x000fea0003800000 */
[----:B------:R-:W-:Y:S02]  /*31e0*/  UISETP.NE.U32.AND UP0, UPT, UR5, 0x1, UPT ;  /* 0x000000010500788c */ /* 0x000fe4000bf05070 */
[----:B------:R-:W-:-:S07]  /*31f0*/  UIADD3 UR8, UPT, UPT, UR6, 0x8, URZ ;  /* 0x0000000806087890 */ /* 0x000fce000fffe0ff */
[----:B------:R-:W-:Y:S05]  /*3200*/  BRA.U !UP0, `(.L_x_63) ;  /* 0x00000001089c7547 */ /* 0x000fea000b800000 */
[----:B------:R-:W-:Y:S01]  /*3210*/  ELECT P0, URZ, PT ;  /* 0x0000000000ff782f */ /* 0x000fe20003800000 */
[----:B------:R-:W-:-:S12]  /*3220*/  BSSY B0, `(.L_x_63) ;  /* 0x0000025000007945 */ /* 0x000fd80003800000 */
[----:B------:R-:W-:Y:S05]  /*3230*/  @!P0 BRA `(.L_x_64) ;  /* 0x00000000008c8947 */ /* 0x000fea0003800000 */
[----:B------:R-:W-:-:S05]  /*3240*/  UMOV UR7, 0x10 ;  /* 0x0000001000077882 */ /* 0x000fca0000000000 */
[----:B------:R-:W-:Y:S04]  /*3250*/  DEPBAR.LE SB1, 0x36 ;  /* 0x00009d800000791a */ /* 0x000fe80000000000 */
[----:B------:R-:W1:Y:S02]  /*3260*/  UTCATOMSWS.2CTA.FIND_AND_SET.ALIGN UP1, UR7, UR7 ;  /* 0x00000007000775e3 */ /* 0x000e640008220800 */
[----:B-1----:R-:W-:Y:S01]  /*3270*/  MOV R10, UR7 ;  /* 0x00000007000a7c02 */ /* 0x002fe20008000f00 */
[----:B------:R-:W-:Y:S06]  /*3280*/  BRA.U UP1, `(.L_x_65) ;  /* 0x0000000101187547 */ /* 0x000fec000b800000 */
.L_x_66:
[----:B------:R-:W-:Y:S05]  /*3290*/  NANOSLEEP 0x64 ;  /* 0x000000640000795d */ /* 0x000fea0003800000 */
[----:B------:R-:W-:-:S05]  /*32a0*/  UMOV UR7, 0x10 ;  /* 0x0000001000077882 */ /* 0x000fca0000000000 */
[----:B------:R-:W-:Y:S04]  /*32b0*/  DEPBAR.LE SB1, 0x36 ;  /* 0x00009d800000791a */ /* 0x000fe80000000000 */
[----:B------:R-:W1:Y:S02]  /*32c0*/  UTCATOMSWS.2CTA.FIND_AND_SET.ALIGN UP1, UR7, UR7 ;  /* 0x00000007000775e3 */ /* 0x000e640008220800 */
[----:B-1----:R-:W-:Y:S01]  /*32d0*/  MOV R10, UR7 ;  /* 0x00000007000a7c02 */ /* 0x002fe20008000f00 */
[----:B------:R-:W-:Y:S05]  /*32e0*/  BRA.U !UP1, `(.L_x_66) ;  /* 0xfffffffd09e87547 */ /* 0x000fea000b83ffff */
.L_x_65:
[----:B------:R-:W1:Y:S01]  /*32f0*/  LDS R5, [UR6+0x10] ;  /* 0x00001006ff057984 */ /* 0x000e620008000800 */
[----:B------:R-:W-:Y:S01]  /*3300*/  IMAD.U32 R3, RZ, RZ, UR37 ;  /* 0x00000025ff037e24 */ /* 0x000fe2000f8e00ff */
[----:B------:R-:W-:-:S03]  /*3310*/  MOV R2, UR4 ;  /* 0x0000000400027c02 */ /* 0x000fc60008000f00 */
[----:B------:R-:W-:Y:S01]  /*3320*/  VIADD R3, R3, 0x190 ;  /* 0x0000019003037836 */ /* 0x000fe20000000000 */
[----:B-1----:R-:W-:-:S04]  /*3330*/  SHF.L.U32 R5, R5, 0x1f, RZ ;  /* 0x0000001f05057819 */ /* 0x002fc800000006ff */
[----:B------:R-:W1:Y:S02]  /*3340*/  SYNCS.PHASECHK.TRANS64.TRYWAIT P0, [UR6+0x8], R5 ;  /* 0x00000805ff0075a7 */ /* 0x000e640008001106 */
[----:B-1----:R-:W-:Y:S05]  /*3350*/  @P0 BRA `(.L_x_67) ;  /* 0x0000000000080947 */ /* 0x002fea0003800000 */
[----:B------:R-:W1:Y:S02]  /*3360*/  SYNCS.PHASECHK.TRANS64.TRYWAIT P0, [UR6+0x8], R5 ;  /* 0x00000805ff0075a7 */ /* 0x000e640008001106 */
[----:B-1----:R-:W-:Y:S05]  /*3370*/  @!P0 BRA `(.L_x_68) ;  /* 0x00000054008c8947 */ /* 0x002fea0003800000 */
.L_x_67:
[----:B-1----:R-:W-:Y:S01]  /*3380*/  HFMA2 R4, -RZ, RZ, 0, 5.9604644775390625e-08 ;  /* 0x00000001ff047431 */ /* 0x002fe200000001ff */
[----:B------:R-:W-:Y:S01]  /*3390*/  UPRMT UR7, UR4, 0x654, UR8 ;  /* 0x0000065404077896 */ /* 0x000fe20008000008 */
[----:B------:R-:W-:Y:S01]  /*33a0*/  IMAD.MOV.U32 R7, RZ, RZ, 0xffff ;  /* 0x0000ffffff077424 */ /* 0x000fe200078e00ff */
[----:B------:R-:W-:Y:S01]  /*33b0*/  PRMT R2, R2, 0x654, R3 ;  /* 0x0000065402027816 */ /* 0x000fe20000000003 */
[----:B------:R-:W-:Y:S02]  /*33c0*/  IMAD.MOV.U32 R5, RZ, RZ, 0x4 ;  /* 0x00000004ff057424 */ /* 0x000fe400078e00ff */
[----:B------:R-:W-:Y:S01]  /*33d0*/  IMAD.SHL.U32 R9, R10, 0x20, RZ ;  /* 0x000000200a097824 */ /* 0x000fe200078e00ff */
[----:B------:R-:W-:Y:S02]  /*33e0*/  MOV R3, UR7 ;  /* 0x0000000700037c02 */ /* 0x000fe40008000f00 */
[-C--:B------:R-:W-:Y:S01]  /*33f0*/  SHF.L.U32 R7, R7, R10.reuse, RZ ;  /* 0x0000000a07077219 */ /* 0x080fe200000006ff */
[----:B------:R1:W-:Y:S01]  /*3400*/  SYNCS.ARRIVE.TRANS64.RED RZ, [UR7], R5 ;  /* 0x00000005ffff79a7 */ /* 0x0003e20008000407 */
[----:B------:R-:W-:Y:S01]  /*3410*/  SHF.L.U32 R6, R4, R10, RZ ;  /* 0x0000000a04067219 */ /* 0x000fe200000006ff */
[----:B------:R1:W-:Y:S04]  /*3420*/  STS [UR37+0x190], R9 ;  /* 0x00019009ff007988 */ /* 0x0003e80008000825 */
[----:B------:R1:W-:Y:S04]  /*3430*/  STAS [R2.64], R10 ;  /* 0x0000000a02007dbd */ /* 0x0003e8000c0008ff */
[----:B------:R1:W-:Y:S04]  /*3440*/  ATOMS.OR RZ, [UR6+0x14], R7 ;  /* 0x00001407ffff798c */ /* 0x0003e8000b000006 */
[----:B------:R1:W-:Y:S04]  /*3450*/  ATOMS.OR RZ, [UR6+0x18], R6 ;  /* 0x00001806ffff798c */ /* 0x0003e8000b000006 */
[----:B------:R1:W-:Y:S02]  /*3460*/  ATOMS.XOR RZ, [UR6+0x10], R4 ;  /* 0x00001004ffff798c */ /* 0x0003e4000b800006 */
.L_x_64:
[----:B------:R-:W-:Y:S05]  /*3470*/  BSYNC B0 ;  /* 0x0000000000007941 */ /* 0x000fea0003800000 */
.L_x_63:
[----:B------:R-:W-:Y:S05]  /*3480*/  BRA.U UP0, `(.L_x_69) ;  /* 0x00000001006c7547 */ /* 0x000fea000b800000 */
[----:B------:R-:W-:-:S03]  /*3490*/  UMOV UR7, 0xffffffff ;  /* 0xffffffff00077882 */ /* 0x000fc60000000000 */
[----:B------:R-:W-:Y:S05]  /*34a0*/  BRA.DIV UR7, `(.L_x_70) ;  /* 0x0000005607587947 */ /* 0x000fea000b800000 */
[----:B------:R-:W-:-:S13]  /*34b0*/  ELECT P6, URZ, PT ;  /* 0x0000000000ff782f */ /* 0x000fda00038c0000 */
.L_x_182:
[----:B------:R-:W-:Y:S05]  /*34c0*/  @!P6 BRA `(.L_x_69) ;  /* 0x00000000005ce947 */ /* 0x000fea0003800000 */
[----:B-1----:R-:W1:Y:S02]  /*34d0*/  LDS R3, [UR6+0x10] ;  /* 0x00001006ff037984 */ /* 0x002e640008000800 */
[----:B-1----:R-:W-:-:S04]  /*34e0*/  SHF.L.U32 R3, R3, 0x1f, RZ ;  /* 0x0000001f03037819 */ /* 0x002fc800000006ff */
[----:B------:R-:W1:Y:S02]  /*34f0*/  SYNCS.PHASECHK.TRANS64.TRYWAIT P0, [UR6+0x8], R3 ;  /* 0x00000803ff0075a7 */ /* 0x000e640008001106 */
[----:B-1----:R-:W-:Y:S05]  /*3500*/  @P0 BRA `(.L_x_71) ;  /* 0x0000000000080947 */ /* 0x002fea0003800000 */
[----:B------:R-:W1:Y:S02]  /*3510*/  SYNCS.PHASECHK.TRANS64.TRYWAIT P0, [UR6+0x8], R3 ;  /* 0x00000803ff0075a7 */ /* 0x000e640008001106 */
[----:B-1----:R-:W-:Y:S05]  /*3520*/  @!P0 BRA `(.L_x_72) ;  /* 0x0000005400588947 */ /* 0x002fea0003800000 */
.L_x_71:
[----:B------:R-:W2:Y:S01]  /*3530*/  LDS R5, [UR37+0x190] ;  /* 0x00019025ff057984 */ /* 0x000ea20008000800 */
[----:B-1----:R-:W-:Y:S02]  /*3540*/  HFMA2 R2, -RZ, RZ, 0, 5.9604644775390625e-08 ;  /* 0x00000001ff027431 */ /* 0x002fe400000001ff */
[----:B------:R-:W-:Y:S01]  /*3550*/  IMAD.MOV.U32 R3, RZ, RZ, 0xffff ;  /* 0x0000ffffff037424 */ /* 0x000fe200078e00ff */
[----:B------:R-:W-:Y:S01]  /*3560*/  UPRMT UR7, UR4, 0x654, UR8 ;  /* 0x0000065404077896 */ /* 0x000fe20008000008 */
[----:B--2---:R-:W-:-:S03]  /*3570*/  IMAD.SHL.U32 R4, R5, 0x20, RZ ;  /* 0x0000002005047824 */ /* 0x004fc600078e00ff */
[-C--:B------:R-:W-:Y:S02]  /*3580*/  SHF.L.U32 R3, R3, R5.reuse, RZ ;  /* 0x0000000503037219 */ /* 0x080fe400000006ff */
[----:B------:R-:W-:Y:S01]  /*3590*/  SHF.L.U32 R5, R2, R5, RZ ;  /* 0x0000000502057219 */ /* 0x000fe200000006ff */
[----:B------:R2:W-:Y:S04]  /*35a0*/  STS [UR37+0x190], R4 ;  /* 0x00019004ff007988 */ /* 0x0005e80008000825 */
[----:B------:R2:W-:Y:S04]  /*35b0*/  ATOMS.OR RZ, [UR6+0x14], R3 ;  /* 0x00001403ffff798c */ /* 0x0005e8000b000006 */
[----:B------:R2:W-:Y:S01]  /*35c0*/  ATOMS.OR RZ, [UR6+0x18], R5 ;  /* 0x00001805ffff798c */ /* 0x0005e2000b000006 */
[----:B------:R-:W-:Y:S03]  /*35d0*/  SYNCS.ARRIVE.TRANS64.RED.A1T0 RZ, [UR7], RZ ;  /* 0x000000ffffff79a7 */ /* 0x000fe60008100407 */
[----:B------:R2:W-:Y:S01]  /*35e0*/  ATOMS.XOR RZ, [UR6+0x10], R2 ;  /* 0x00001002ffff798c */ /* 0x0005e2000b800006 */
[----:B------:R-:W-:Y:S05]  /*35f0*/  BRA `(.L_x_69) ;  /* 0x0000000000107947 */ /* 0x000fea0003800000 */
.L_x_62:
[----:B------:R-:W-:-:S05]  /*3600*/  MOV R2, 0xffffffff ;  /* 0xffffffff00027802 */ /* 0x000fca0000000f00 */
[----:B------:R1:W-:Y:S02]  /*3610*/  STS [UR37+0x190], R2 ;  /* 0x00019002ff007988 */ /* 0x0003e40008000825 */
[----:B-1----:R-:W-:Y:S02]  /*3620*/  MOV R2, 0x3640 ;  /* 0x0000364000027802 */ /* 0x002fe40000000f00 */
[----:B-----5:R-:W-:Y:S05]  /*3630*/  CALL.REL.NOINC `($__internal_1_$__cuda_sm10x_tcgen05_guardrail_trap_phase_invalid_during_alloc) ;  /* 0x0000005c002c7944 */ /* 0x020fea0003c00000 */
.L_x_69:
[----:B------:R-:W-:Y:S05]  /*3640*/  WARPSYNC.ALL ;  /* 0x0000000000007948 */ /* 0x000fea0003800000 */
[----:B------:R-:W3:Y:S01]  /*3650*/  S2UR UR7, SR_CgaCtaId ;  /* 0x00000000000779c3 */ /* 0x000ee20000008800 */
[----:B------:R-:W-:Y:S01]  /*3660*/  UMOV UR6, 0x400 ;  /* 0x0000040000067882 */ /* 0x000fe20000000000 */
[----:B------:R-:W-:-:S06]  /*3670*/  NOP ;  /* 0x0000000000007918 */ /* 0x000fcc0000000000 */
[----:B------:R-:W-:Y:S06]  /*3680*/  BAR.ARV 0x6, 0xa0 ;  /* 0x0182800000007b1d */ /* 0x000fec0000002000 */
[----:B------:R-:W4:Y:S01]  /*3690*/  LDCU UR8, c[0x0][0x38c] ;  /* 0x00007180ff0877ac */ /* 0x000f220008000800 */
[----:B------:R-:W-:Y:S01]  /*36a0*/  LOP3.LUT R0, R0, 0xffff, RZ, 0xc0, !PT ;  /* 0x0000ffff00007812 */ /* 0x000fe200078ec0ff */
[----:B-1----:R-:W-:Y:S01]  /*36b0*/  IMAD.MOV.U32 R9, RZ, RZ, 0x1 ;  /* 0x00000001ff097424 */ /* 0x002fe200078e00ff */
[----:B------:R-:W-:Y:S01]  /*36c0*/  LOP3.LUT R8, R8, 0xffff, RZ, 0xc0, !PT ;  /* 0x0000ffff08087812 */ /* 0x000fe200078ec0ff */
[----:B------:R-:W-:Y:S01]  /*36d0*/  UMOV UR19, URZ ;  /* 0x000000ff00137c82 */ /* 0x000fe20008000000 */
[----:B------:R-:W-:Y:S01]  /*36e0*/  R2UR UR11, R0 ;  /* 0x00000000000b72ca */ /* 0x000fe200000e0000 */
[----:B------:R-:W-:Y:S01]  /*36f0*/  UMOV UR18, URZ ;  /* 0x000000ff00127c82 */ /* 0x000fe20008000000 */
[----:B------:R-:W-:Y:S01]  /*3700*/  R2UR UR12, R8 ;  /* 0x00000000080c72ca */ /* 0x000fe200000e0000 */
[----:B------:R-:W-:Y:S01]  /*3710*/  IMAD.MOV.U32 R8, RZ, RZ, RZ ;  /* 0x000000ffff087224 */ /* 0x000fe200078e00ff */
[----:B------:R-:W-:Y:S01]  /*3720*/  UMOV UR17, URZ ;  /* 0x000000ff00117c82 */ /* 0x000fe20008000000 */
[----:B---3--:R-:W-:-:S02]  /*3730*/  ULEA UR7, UR7, UR6, 0x18 ;  /* 0x0000000607077291 */ /* 0x008fc4000f8ec0ff */
[----:B------:R-:W-:Y:S02]  /*3740*/  UISETP.NE.AND UP2, UPT, UR5, URZ, UPT ;  /* 0x000000ff0500728c */ /* 0x000fe4000bf45270 */
[----:B------:R-:W-:Y:S02]  /*3750*/  UIADD3 UR13, UPT, UPT, UR7, 0x8400, URZ ;  /* 0x00008400070d7890 */ /* 0x000fe4000fffe0ff */
[----:B------:R-:W-:Y:S02]  /*3760*/  UIADD3 UR14, UPT, UPT, UR7, 0x2c400, URZ ;  /* 0x0002c400070e7890 */ /* 0x000fe4000fffe0ff */
[----:B----4-:R-:W-:Y:S01]  /*3770*/  UIADD3 UR8, UPT, UPT, UR8, 0x1f, URZ ;  /* 0x0000001f08087890 */ /* 0x010fe2000fffe0ff */
[----:B--2---:R-:W1:Y:S01]  /*3780*/  LDS R2, [UR7+0x190] ;  /* 0x00019007ff027984 */ /* 0x004e620008000800 */
[----:B------:R-:W-:Y:S02]  /*3790*/  USHF.R.U32.HI UR13, URZ, 0x4, UR13 ;  /* 0x00000004ff0d7899 */ /* 0x000fe4000801160d */
[----:B------:R-:W-:-:S02]  /*37a0*/  USHF.R.S32.HI UR6, URZ, 0x1f, UR8 ;  /* 0x0000001fff067899 */ /* 0x000fc40008011408 */
[----:B------:R-:W-:Y:S02]  /*37b0*/  USHF.R.U32.HI UR14, URZ, 0x4, UR14 ;  /* 0x00000004ff0e7899 */ /* 0x000fe4000801160e */
[----:B------:R-:W-:Y:S02]  /*37c0*/  ULEA.HI UR6, UR6, UR8, URZ, 0x5 ;  /* 0x0000000806067291 */ /* 0x000fe4000f8f28ff */
[----:B------:R-:W-:Y:S02]  /*37d0*/  ULOP3.LUT UR13, UR13, 0x3fff, URZ, 0xc0, !UPT ;  /* 0x00003fff0d0d7892 */ /* 0x000fe4000f8ec0ff */
[----:B------:R-:W-:Y:S02]  /*37e0*/  USHF.R.S32.HI UR6, URZ, 0x5, UR6 ;  /* 0x00000005ff067899 */ /* 0x000fe40008011406 */
[----:B------:R-:W-:Y:S02]  /*37f0*/  ULOP3.LUT UR14, UR14, 0x3fff, URZ, 0xc0, !UPT ;  /* 0x00003fff0e0e7892 */ /* 0x000fe4000f8ec0ff */
[----:B------:R-:W-:Y:S01]  /*3800*/  UISETP.LT.AND UP0, UPT, UR6, 0x1, UPT ;  /* 0x000000010600788c */ /* 0x000fe2000bf01270 */
[----:B------:R-:W-:Y:S01]  /*3810*/  UMOV UR28, 0x0 ;  /* 0x00000000001c7882 */ /* 0x000fe20000000000 */
[----:B------:R-:W-:Y:S01]  /*3820*/  UMOV UR29, 0x10100910 ;  /* 0x10100910001d7882 */ /* 0x000fe20000000000 */
[----:B------:R-:W-:-:S02]  /*3830*/  ULOP3.LUT UR13, UR13, 0x10000, URZ, 0xfc, !UPT ;  /* 0x000100000d0d7892 */ /* 0x000fc4000f8efcff */
[----:B------:R-:W-:Y:S02]  /*3840*/  ULOP3.LUT UR14, UR14, 0x10000, URZ, 0xfc, !UPT ;  /* 0x000100000e0e7892 */ /* 0x000fe4000f8efcff */
[----:B------:R-:W-:Y:S01]  /*3850*/  USEL UR20, UR6, 0x1, !UP0 ;  /* 0x0000000106147887 */ /* 0x000fe2000c000000 */
[----:B------:R-:W-:Y:S01]  /*3860*/  UMOV UR26, 0x0 ;  /* 0x00000000001a7882 */ /* 0x000fe20000000000 */
[----:B------:R-:W-:Y:S01]  /*3870*/  UMOV UR27, 0x10100910 ;  /* 0x10100910001b7882 */ /* 0x000fe20000000000 */
[----:B------:R-:W-:Y:S01]  /*3880*/  UMOV UR24, 0x0 ;  /* 0x0000000000187882 */ /* 0x000fe20000000000 */
[----:B------:R-:W-:Y:S01]  /*3890*/  UMOV UR25, 0x10100910 ;  /* 0x1010091000197882 */ /* 0x000fe20000000000 */
[----:B------:R-:W-:Y:S01]  /*38a0*/  UMOV UR22, 0x0 ;  /* 0x0000000000167882 */ /* 0x000fe20000000000 */
[----:B------:R-:W-:Y:S01]  /*38b0*/  UMOV UR23, 0x10100910 ;  /* 0x1010091000177882 */ /* 0x000fe20000000000 */
[----:B-1----:R-:W-:Y:S02]  /*38c0*/  R2UR UR21, R2 ;  /* 0x00000000021572ca */ /* 0x002fe400000e0000 */
[----:B------:R-:W-:-:S13]  /*38d0*/  CS2R R2, SRZ ;  /* 0x0000000000027805 */ /* 0x000fda000001ff00 */
.L_x_80:
[C---:B------:R-:W-:Y:S02]  /*38e0*/  LEA R0, R8.reuse, UR7, 0x3 ;  /* 0x0000000708007c11 */ /* 0x040fe4000f8e18ff */
[----:B------:R-:W-:Y:S02]  /*38f0*/  SHF.L.U32 R4, R3, 0x1f, RZ ;  /* 0x0000001f03047819 */ /* 0x000fe400000006ff */
[----:B------:R-:W-:Y:S02]  /*3900*/  LEA R5, R8, UR7, 0x4 ;  /* 0x0000000708057c11 */ /* 0x000fe4000f8e20ff */
[----:B------:R-:W1:Y:S02]  /*3910*/  SYNCS.PHASECHK.TRANS64.TRYWAIT P0, [R0+URZ+0xe0], R4 ;  /* 0x0000e004000075a7 */ /* 0x000e6400080011ff */
[----:B-1-34-:R-:W-:Y:S05]  /*3920*/  @!P0 BRA `(.L_x_73) ;  /* 0x0000005000708947 */ /* 0x01afea0003800000 */
.L_x_183:
[----:B-1----:R-:W1:Y:S01]  /*3930*/  LDS.128 R4, [R5+0x170] ;  /* 0x0001700005047984 */ /* 0x002e620000000c00 */
[----:B------:R-:W-:Y:S02]  /*3940*/  VIADD R0, R0, 0xf0 ;  /* 0x000000f000007836 */ /* 0x000fe40000000000 */
[----:B------:R-:W-:Y:S01]  /*3950*/  VIADD R8, R8, 0x1 ;  /* 0x0000000108087836 */ /* 0x000fe20000000000 */
[----:B------:R-:W-:Y:S01]  /*3960*/  @!PT LDS RZ, [RZ] ;  /* 0x00000000fffff984 */ /* 0x000fe20000000800 */
[----:B------:R-:W-:Y:S01]  /*3970*/  @!PT LDS RZ, [RZ] ;  /* 0x00000000fffff984 */ /* 0x000fe20000000800 */
[----:B------:R-:W-:Y:S01]  /*3980*/  @!PT LDS RZ, [RZ] ;  /* 0x00000000fffff984 */ /* 0x000fe20000000800 */
[----:B------:R-:W-:Y:S01]  /*3990*/  @!PT LDS RZ, [RZ] ;  /* 0x00000000fffff984 */ /* 0x000fe20000000800 */
[----:B------:R2:W-:Y:S06]  /*39a0*/  MEMBAR.ALL.CTA ;  /* 0x0000000000007992 */ /* 0x0005ec0000008000 */
[----:B--2---:R-:W2:Y:S01]  /*39b0*/  FENCE.VIEW.ASYNC.S ;  /* 0x00000000000073c6 */ /* 0x004ea20000000000 */
[----:B------:R-:W-:-:S04]  /*39c0*/  PRMT R0, RZ, 0x654, R0 ;  /* 0x00000654ff007816 */ /* 0x000fc80000000000 */
[----:B--2---:R2:W-:Y:S01]  /*39d0*/  SYNCS.ARRIVE.TRANS64.RED.A1T0 RZ, [R0+URZ], RZ ;  /* 0x000000ff00ff79a7 */ /* 0x0045e200081004ff */
[----:B-1----:R-:W-:Y:S01]  /*39e0*/  LOP3.LUT P1, RZ, R6, 0x1, RZ, 0xc0, !PT ;  /* 0x0000000106ff7812 */ /* 0x002fe2000782c0ff */
[----:B--2---:R-:W-:-:S12]  /*39f0*/  BRA.U UP2, `(.L_x_74) ;  /* 0x0000000502087547 */ /* 0x004fd8000b800000 */
[----:B------:R-:W1:Y:S01]  /*3a00*/  LDCU UR8, c[0x0][0x38c] ;  /* 0x00007180ff0877ac */ /* 0x000e620008000800 */
[----:B------:R-:W-:Y:S02]  /*3a10*/  PLOP3.LUT P2, PT, PT, PT, PT, 0x80, 0x8 ;  /* 0x000000000008781c */ /* 0x000fe40003f4f070 */
[----:B------:R-:W-:Y:S01]  /*3a20*/  SHF.L.U32 R4, R9, 0x1f, RZ ;  /* 0x0000001f09047819 */ /* 0x000fe200000006ff */
[----:B------:R-:W-:Y:S02]  /*3a30*/  ULEA UR9, UR19, UR7, 0x3 ;  /* 0x0000000713097291 */ /* 0x000fe4000f8e18ff */
[----:B------:R-:W-:Y:S02]  /*3a40*/  ULEA UR10, UR19, UR21, 0x6 ;  /* 0x00000015130a7291 */ /* 0x000fe4000f8e30ff */
[----:B-1----:R-:W-:-:S06]  /*3a50*/  UISETP.GE.AND UP0, UPT, UR8, 0x1, UPT ;  /* 0x000000010800788c */ /* 0x002fcc000bf06270 */
[----:B------:R-:W-:-:S05]  /*3a60*/  PLOP3.LUT P0, PT, PT, PT, UP0, 0x80, 0x8 ;  /* 0x000000000008781c */ /* 0x000fca0003f0f008 */
[----:B------:R-:W-:-:S08]  /*3a70*/  @UP0 ULEA UR8, UR18, UR7, 0x3 ;  /* 0x0000000712080291 */ /* 0x000fd0000f8e18ff */
[----:B------:R-:W-:-:S04]  /*3a80*/  @P0 SHF.L.U32 R0, R2, 0x1f, RZ ;  /* 0x0000001f02000819 */ /* 0x000fc800000006ff */
[----:B------:R1:W2:Y:S01]  /*3a90*/  @P0 SYNCS.PHASECHK.TRANS64.TRYWAIT P2, [UR8], R0 ;  /* 0x00000000ff0005a7 */ /* 0x0002a20008041108 */
[----:B------:R-:W3:Y:S02]  /*3aa0*/  SYNCS.PHASECHK.TRANS64.TRYWAIT P0, [UR9+0x120], R4 ;  /* 0x00012004ff0075a7 */ /* 0x000ee40008001109 */
[----:B-123--:R-:W-:Y:S05]  /*3ab0*/  @!P0 BRA `(.L_x_75) ;  /* 0x0000005000208947 */ /* 0x00efea0003800000 */
.L_x_185:
[----:B------:R-:W-:Y:S01]  /*3ac0*/  UMOV UR16, UR17 ;  /* 0x0000001100107c82 */ /* 0x000fe20008000000 */
[----:B------:R-:W-:Y:S05]  /*3ad0*/  BRA.U !UP0, `(.L_x_76) ;  /* 0x0000000108c07547 */ /* 0x000fea000b800000 */
[----:B------:R-:W-:Y:S02]  /*3ae0*/  UIADD3 UR16, UPT, UPT, UR20, UR17, URZ ;  /* 0x0000001114107290 */ /* 0x000fe4000fffe0ff */
[----:B------:R-:W-:Y:S01]  /*3af0*/  UPLOP3.LUT UP3, UPT, UPT, UPT, UPT, 0x40, 0x4 ;  /* 0x000000000004789c */ /* 0x000fe20003f6e870 */
[----:B------:R-:W-:Y:S01]  /*3b00*/  UMOV UR15, UR6 ;  /* 0x00000006000f7c82 */ /* 0x000fe20008000000 */
[----:B------:R-:W-:-:S09]  /*3b10*/  UMOV UR46, UR18 ;  /* 0x00000012002e7c82 */ /* 0x000fd20008000000 */
.L_x_79:
[----:B--2---:R-:W-:Y:S01]  /*3b20*/  ULEA UR8, UR46, UR7, 0x3 ;  /* 0x000000072e087291 */ /* 0x004fe2000f8e18ff */
[----:B---3--:R-:W-:Y:S11]  /*3b30*/  @P2 BRA `(.L_x_77) ;  /* 0x00000000000c2947 */ /* 0x008ff60003800000 */
[----:B-1----:R-:W-:Y:S04]  /*3b40*/  SHF.L.U32 R4, R2, 0x1f, RZ ;  /* 0x0000001f02047819 */ /* 0x002fe800000006ff */
[----:B------:R-:W1:Y:S02]  /*3b50*/  SYNCS.PHASECHK.TRANS64.TRYWAIT P0, [UR8], R4 ;  /* 0x00000004ff0075a7 */ /* 0x000e640008001108 */
[----:B-1----:R-:W-:Y:S05]  /*3b60*/  @!P0 BRA `(.L_x_78) ;  /* 0x00000050000c8947 */ /* 0x002fea0003800000 */
.L_x_77:
[----:B------:R-:W-:Y:S01]  /*3b70*/  UISETP.NE.AND UP0, UPT, UR15, 0x1, UPT ;  /* 0x000000010f00788c */ /* 0x000fe2000bf05270 */
[----:B------:R-:W-:Y:S01]  /*3b80*/  PLOP3.LUT P2, PT, PT, PT, PT, 0x80, 0x8 ;  /* 0x000000000008781c */ /* 0x000fe20003f4f070 */
[----:B------:R-:W-:Y:S02]  /*3b90*/  UIADD3 UR18, UPT, UPT, UR46, 0x1, URZ ;  /* 0x000000012e127890 */ /* 0x000fe4000fffe0ff */
[----:B------:R-:W-:Y:S02]  /*3ba0*/  ULEA UR32, UR46, UR14, 0x8 ;  /* 0x0000000e2e207291 */ /* 0x000fe4000f8e40ff */
[----:B------:R-:W-:Y:S01]  /*3bb0*/  UISETP.NE.AND UP1, UPT, UR18, 0x9, UPT ;  /* 0x000000091200788c */ /* 0x000fe2000bf25270 */
[----:B------:R-:W-:Y:S01]  /*3bc0*/  PLOP3.LUT P0, PT, PT, PT, UP0, 0x80, 0x8 ;  /* 0x000000000008781c */ /* 0x000fe20003f0f008 */
[----:B------:R-:W-:Y:S02]  /*3bd0*/  UIADD3 UR44, UPT, UPT, UR32, 0x2, URZ ;  /* 0x00000002202c7890 */ /* 0x000fe4000fffe0ff */
[----:B------:R-:W-:Y:S02]  /*3be0*/  USEL UR31, URZ, 0x1, UP1 ;  /* 0x00000001ff1f7887 */ /* 0x000fe40008800000 */
[----:B------:R-:W-:Y:S02]  /*3bf0*/  USEL UR18, UR18, URZ, UP1 ;  /* 0x000000ff12127287 */ /* 0x000fe40008800000 */
[----:B------:R-:W-:Y:S02]  /*3c00*/  UIADD3 UR40, UPT, UPT, UR32, 0x4, URZ ;  /* 0x0000000420287890 */ /* 0x000fe4000fffe0ff */
[----:B------:R-:W-:Y:S01]  /*3c10*/  @UP0 ULEA UR30, UR18, UR7, 0x3 ;  /* 0x00000007121e0291 */ /* 0x000fe2000f8e18ff */
[----:B------:R-:W-:Y:S01]  /*3c20*/  LOP3.LUT R2, R2, UR31, RZ, 0x3c, !PT ;  /* 0x0000001f02027c12 */ /* 0x000fe2000f8e3cff */
[----:B------:R-:W-:Y:S02]  /*3c30*/  UIADD3 UR36, UPT, UPT, UR32, 0x6, URZ ;  /* 0x0000000620247890 */ /* 0x000fe4000fffe0ff */
[----:B------:R-:W-:Y:S01]  /*3c40*/  UIADD3 UR8, UPT, UPT, UR8, 0x48, URZ ;  /* 0x0000004808087890 */ /* 0x000fe2000fffe0ff */
[----:B-1----:R-:W-:Y:S01]  /*3c50*/  @P0 SHF.L.U32 R0, R2, 0x1f, RZ ;  /* 0x0000001f02000819 */ /* 0x002fe200000006ff */
[----:B------:R-:W-:Y:S02]  /*3c60*/  UIADD3 UR17, UPT, UPT, UR17, 0x1, URZ ;  /* 0x0000000111117890 */ /* 0x000fe4000fffe0ff */
[----:B------:R-:W-:Y:S01]  /*3c70*/  UIADD3 UR15, UPT, UPT, UR15, -0x1, URZ ;  /* 0xffffffff0f0f7890 */ /* 0x000fe2000fffe0ff */
[----:B------:R2:W3:Y:S01]  /*3c80*/  @P0 SYNCS.PHASECHK.TRANS64.TRYWAIT P2, [UR30], R0 ;  /* 0x00000000ff0005a7 */ /* 0x0004e2000804111e */
[----:B------:R-:W-:Y:S02]  /*3c90*/  ULEA UR30, UR46, UR13, 0xa ;  /* 0x0000000d2e1e7291 */ /* 0x000fe4000f8e50ff */
[----:B------:R-:W-:Y:S02]  /*3ca0*/  UISETP.NE.AND UP0, UPT, UR17, UR16, UPT ;  /* 0x000000101100728c */ /* 0x000fe4000bf05270 */
[----:B------:R-:W-:Y:S02]  /*3cb0*/  UIADD3 UR42, UPT, UPT, UR30, 0x2, URZ ;  /* 0x000000021e2a7890 */ /* 0x000fe4000fffe0ff */
[----:B------:R-:W-:Y:S02]  /*3cc0*/  UIADD3 UR38, UPT, UPT, UR30, 0x4, URZ ;  /* 0x000000041e267890 */ /* 0x000fe4000fffe0ff */
[----:B------:R-:W-:Y:S01]  /*3cd0*/  UIADD3 UR34, UPT, UPT, UR30, 0x6, URZ ;  /* 0x000000061e227890 */ /* 0x000fe2000fffe0ff */
[----:B------:R-:W-:Y:S01]  /*3ce0*/  UMOV UR33, 0x40004040 ;  /* 0x4000404000217882 */ /* 0x000fe20000000000 */
[----:B------:R-:W-:Y:S01]  /*3cf0*/  UMOV UR31, 0x40004040 ;  /* 0x40004040001f7882 */ /* 0x000fe20000000000 */
[----:B------:R-:W-:Y:S01]  /*3d00*/  UMOV UR45, 0x40004040 ;  /* 0x40004040002d7882 */ /* 0x000fe20000000000 */
[----:B------:R2:W-:Y:S01]  /*3d10*/  UTCHMMA.2CTA gdesc[UR30], gdesc[UR32], tmem[UR10], tmem[UR28], idesc[UR29], UP3 ;  /* 0x00ff1c201e0075ea */ /* 0x0005e20009a0000a */
[----:B------:R-:W-:Y:S01]  /*3d20*/  UPLOP3.LUT UP3, UPT, UPT, UPT, UPT, 0x80, 0x8 ;  /* 0x000000000008789c */ /* 0x000fe20003f6f070 */
[----:B------:R-:W-:Y:S01]  /*3d30*/  UMOV UR43, 0x40004040 ;  /* 0x40004040002b7882 */ /* 0x000fe20000000000 */
[----:B------:R-:W-:Y:S01]  /*3d40*/  UMOV UR41, 0x40004040 ;  /* 0x4000404000297882 */ /* 0x000fe20000000000 */
[----:B------:R2:W-:Y:S01]  /*3d50*/  UTCHMMA.2CTA gdesc[UR42], gdesc[UR44], tmem[UR10], tmem[UR26], idesc[UR27], UPT ;  /* 0x00ff1a2c2a0075ea */ /* 0x0005e2000ba0000a */
[----:B------:R-:W-:Y:S01]  /*3d60*/  UMOV UR39, 0x40004040 ;  /* 0x4000404000277882 */ /* 0x000fe20000000000 */
[----:B------:R-:W-:Y:S01]  /*3d70*/  UMOV UR37, 0x40004040 ;  /* 0x4000404000257882 */ /* 0x000fe20000000000 */
[----:B------:R-:W-:Y:S01]  /*3d80*/  UMOV UR35, 0x40004040 ;  /* 0x4000404000237882 */ /* 0x000fe20000000000 */
[----:B------:R2:W-:Y:S01]  /*3d90*/  UTCHMMA.2CTA gdesc[UR38], gdesc[UR40], tmem[UR10], tmem[UR24], idesc[UR25], UPT ;  /* 0x00ff1828260075ea */ /* 0x0005e2000ba0000a */
[----:B------:R2:W-:Y:S01]  /*3da0*/  UTCHMMA.2CTA gdesc[UR34], gdesc[UR36], tmem[UR10], tmem[UR22], idesc[UR23], UPT ;  /* 0x00ff1624220075ea */ /* 0x0005e2000ba0000a */
[----:B------:R2:W-:Y:S01]  /*3db0*/  UTCBAR.2CTA.MULTICAST [UR8], URZ, UR12 ;  /* 0x000000ff080073e9 */ /* 0x0005e2000820080c */
[----:B------:R-:W-:Y:S01]  /*3dc0*/  UMOV UR46, UR18 ;  /* 0x00000012002e7c82 */ /* 0x000fe20008000000 */
[----:B------:R-:W-:Y:S05]  /*3dd0*/  BRA.U UP0, `(.L_x_79) ;  /* 0xfffffffd00507547 */ /* 0x000fea000b83ffff */
.L_x_76:
[----:B------:R-:W-:Y:S01]  /*3de0*/  UIADD3 UR9, UPT, UPT, UR9, 0x100, URZ ;  /* 0x0000010009097890 */ /* 0x000fe2000fffe0ff */
[----:B------:R-:W-:-:S08]  /*3df0*/  UMOV UR17, UR16 ;  /* 0x0000001000117c82 */ /* 0x000fd00008000000 */
[----:B------:R4:W-:Y:S01]  /*3e00*/  UTCBAR.2CTA.MULTICAST [UR9], URZ, UR11 ;  /* 0x000000ff090073e9 */ /* 0x0009e2000820080b */
[----:B------:R-:W-:Y:S02]  /*3e10*/  NOP ;  /* 0x0000000000007918 */ /* 0x000fe40000000000 */
.L_x_74:
[----:B------:R-:W-:Y:S01]  /*3e20*/  UIADD3 UR19, UPT, UPT, UR19, 0x1, URZ ;  /* 0x0000000113137890 */ /* 0x000fe2000fffe0ff */
[----:B------:R-:W-:-:S03]  /*3e30*/  ISETP.NE.AND P0, PT, R8, 0x2, PT ;  /* 0x000000020800780c */ /* 0x000fc60003f05270 */
[----:B------:R-:W-:Y:S01]  /*3e40*/  UISETP.NE.AND UP0, UPT, UR19, 0x4, UPT ;  /* 0x000000041300788c */ /* 0x000fe2000bf05270 */
[----:B-12---:R-:W-:Y:S02]  /*3e50*/  SEL R0, RZ, 0x1, P0 ;  /* 0x00000001ff007807 */ /* 0x006fe40000000000 */
[----:B------:R-:W-:Y:S01]  /*3e60*/  SEL R8, R8, RZ, P0 ;  /* 0x000000ff08087207 */ /* 0x000fe20000000000 */
[----:B------:R-:W-:Y:S01]  /*3e70*/  USEL UR8, URZ, 0x1, UP0 ;  /* 0x00000001ff087887 */ /* 0x000fe20008000000 */
[----:B------:R-:W-:Y:S01]  /*3e80*/  LOP3.LUT R3, R3, R0, RZ, 0x3c, !PT ;  /* 0x0000000003037212 */ /* 0x000fe200078e3cff */
[----:B------:R-:W-:-:S04]  /*3e90*/  USEL UR19, UR19, URZ, UP0 ;  /* 0x000000ff13137287 */ /* 0x000fc80008000000 */
[----:B------:R-:W-:Y:S01]  /*3ea0*/  LOP3.LUT R9, R9, UR8, RZ, 0x3c, !PT ;  /* 0x0000000809097c12 */ /* 0x000fe2000f8e3cff */
[----:B------:R-:W-:Y:S07]  /*3eb0*/  @P1 BRA `(.L_x_80) ;  /* 0xfffffff800881947 */ /* 0x000fee000383ffff */
[----:B------:R-:W1:Y:S01]  /*3ec0*/  S2UR UR6, SR_CgaCtaId ;  /* 0x00000000000679c3 */ /* 0x000e620000008800 */
[----:B------:R-:W-:Y:S01]  /*3ed0*/  ELECT P0, URZ, PT ;  /* 0x0000000000ff782f */ /* 0x000fe20003800000 */
[----:B------:R-:W-:Y:S01]  /*3ee0*/  HFMA2 R0, -RZ, RZ, 0, 5.9604644775390625e-08 ;  /* 0x00000001ff007431 */ /* 0x000fe200000001ff */
[----:B------:R-:W-:-:S05]  /*3ef0*/  UMOV UR8, 0x40 ;  /* 0x0000004000087882 */ /* 0x000fca0000000000 */
[----:B------:R-:W-:Y:S01]  /*3f00*/  UVIRTCOUNT.DEALLOC.SMPOOL 0x80 ;  /* 0x000000800000784c */ /* 0x000fe20000000000 */
[----:B------:R-:W-:Y:S02]  /*3f10*/  UISETP.NE.AND UP0, UPT, UR5, URZ, UPT ;  /* 0x000000ff0500728c */ /* 0x000fe4000bf05270 */
[----:B-1----:R-:W-:-:S09]  /*3f20*/  ULEA UR6, UR6, UR8, 0x18 ;  /* 0x0000000806067291 */ /* 0x002fd2000f8ec0ff */
[----:B------:R1:W-:Y:S01]  /*3f30*/  @P0 STS.U8 [UR6+0x1c], R0 ;  /* 0x00001c00ff000988 */ /* 0x0003e20008000006 */
[----:B------:R-:W-:Y:S05]  /*3f40*/  BRA.U UP0, `(.L_x_81) ;  /* 0x0000000100a07547 */ /* 0x000fea000b800000 */
[----:B------:R-:W-:Y:S01]  /*3f50*/  UIADD3 UR5, UPT, UPT, UR7, 0x120, URZ ;  /* 0x0000012007057890 */ /* 0x000fe2000fffe0ff */
[----:B------:R-:W-:-:S03]  /*3f60*/  SHF.L.U32 R2, R9, 0x1f, RZ ;  /* 0x0000001f09027819 */ /* 0x000fc600000006ff */
[----:B------:R-:W-:-:S09]  /*3f70*/  ULEA UR8, UR19, UR5, 0x3 ;  /* 0x0000000513087291 */ /* 0x000fd2000f8e18ff */
[----:B------:R-:W2:Y:S02]  /*3f80*/  SYNCS.PHASECHK.TRANS64.TRYWAIT P0, [UR8], R2 ;  /* 0x00000002ff0075a7 */ /* 0x000ea40008001108 */
[----:B--2---:R-:W-:Y:S05]  /*3f90*/  @!P0 BRA `(.L_x_82) ;  /* 0x0000004c00188947 */ /* 0x004fea0003800000 */
.L_x_188:
[----:B----4-:R-:W-:-:S04]  /*3fa0*/  UIADD3 UR9, UPT, UPT, UR19, 0x1, URZ ;  /* 0x0000000113097890 */ /* 0x010fc8000fffe0ff */
        /* <DEDUP_REMOVED lines=8> */
.L_x_190:
        /* <DEDUP_REMOVED lines=9> */
.L_x_192:
[----:B------:R-:W-:-:S04]  /*40c0*/  UIADD3 UR9, UPT, UPT, UR9, 0x1, URZ ;  /* 0x0000000109097890 */ /* 0x000fc8000fffe0ff */
[----:B------:R-:W-:-:S04]  /*40d0*/  UISETP.NE.AND UP1, UPT, UR9, 0x4, UPT ;  /* 0x000000040900788c */ /* 0x000fc8000bf25270 */
[----:B------:R-:W-:Y:S02]  /*40e0*/  USEL UR8, URZ, 0x1, UP1 ;  /* 0x00000001ff087887 */ /* 0x000fe40008800000 */
[----:B------:R-:W-:-:S04]  /*40f0*/  USEL UR9, UR9, URZ, UP1 ;  /* 0x000000ff09097287 */ /* 0x000fc80008800000 */
[----:B------:R-:W-:Y:S01]  /*4100*/  ULEA UR9, UR9, UR5, 0x3 ;  /* 0x0000000509097291 */ /* 0x000fe2000f8e18ff */
[----:B------:R-:W-:-:S04]  /*4110*/  LOP3.LUT R2, R2, UR8, RZ, 0x3c, !PT ;  /* 0x0000000802027c12 */ /* 0x000fc8000f8e3cff */
[----:B------:R-:W-:Y:S01]  /*4120*/  SHF.L.U32 R2, R2, 0x1f, RZ ;  /* 0x0000001f02027819 */ /* 0x000fe200000006ff */
[----:B-1----:R-:W-:-:S04]  /*4130*/  IMAD.U32 R0, RZ, RZ, UR9 ;  /* 0x00000009ff007e24 */ /* 0x002fc8000f8e00ff */
[----:B------:R1:W2:Y:S03]  /*4140*/  SYNCS.PHASECHK.TRANS64.TRYWAIT P0, [R0+URZ], R2 ;  /* 0x00000002000075a7 */ /* 0x0002a600080011ff */
[----:B--2---:R-:W-:Y:S05]  /*4150*/  @!P0 NANOSLEEP.SYNCS 0x989680 ;  /* 0x009896800000895d */ /* 0x004fea0003900000 */
[----:B------:R-:W2:Y:S02]  /*4160*/  @!P0 SYNCS.PHASECHK.TRANS64 P0, [R0+URZ], R2 ;  /* 0x00000002000085a7 */ /* 0x000ea400080010ff */
[----:B--2---:R-:W-:Y:S05]  /*4170*/  @P0 BRA `(.L_x_85) ;  /* 0x0000000000200947 */ /* 0x004fea0003800000 */
.L_x_86:
[----:B--2---:R2:W4:Y:S02]  /*4180*/  SYNCS.PHASECHK.TRANS64.TRYWAIT P0, [R0+URZ], R2 ;  /* 0x00000002000075a7 */ /* 0x00452400080011ff */
[----:B----4-:R-:W-:Y:S05]  /*4190*/  @!P0 NANOSLEEP.SYNCS 0x989680 ;  /* 0x009896800000895d */ /* 0x010fea0003900000 */
[----:B------:R-:W4:Y:S02]  /*41a0*/  @!P0 SYNCS.PHASECHK.TRANS64 P0, [R0+URZ], R2 ;  /* 0x00000002000085a7 */ /* 0x000f2400080010ff */
[----:B----4-:R-:W-:Y:S05]  /*41b0*/  @!P0 BRA `(.L_x_86) ;  /* 0xfffffffc00f08947 */ /* 0x010fea000383ffff */
[----:B------:R-:W-:Y:S05]  /*41c0*/  BRA `(.L_x_85) ;  /* 0x00000000000c7947 */ /* 0x000fea0003800000 */
.L_x_81:
[----:B------:R-:W-:-:S04]  /*41d0*/  UIADD3 UR5, UPT, UPT, UR7, 0x160, URZ ;  /* 0x0000016007057890 */ /* 0x000fc8000fffe0ff */
[----:B------:R-:W-:-:S09]  /*41e0*/  UPRMT UR5, UR4, 0x654, UR5 ;  /* 0x0000065404057896 */ /* 0x000fd20008000005 */
[----:B------:R-:W-:Y:S03]  /*41f0*/  SYNCS.ARRIVE.TRANS64.RED.A1T0 RZ, [UR5], RZ ;  /* 0x000000ffffff79a7 */ /* 0x000fe60008100405 */
.L_x_85:
[----:B-12---:R-:W-:Y:S01]  /*4200*/  SHF.L.U32 R2, RZ, 0x1f, RZ ;  /* 0x0000001fff027819 */ /* 0x006fe200000006ff */
[----:B------:R-:W-:Y:S01]  /*4210*/  UIADD3 UR5, UPT, UPT, UR7, 0x160, URZ ;  /* 0x0000016007057890 */ /* 0x000fe2000fffe0ff */
[----:B------:R-:W-:Y:S02]  /*4220*/  PLOP3.LUT P0, PT, PT, PT, UP0, 0x80, 0x8 ;  /* 0x000000000008781c */ /* 0x000fe40003f0f008 */
[----:B------:R-:W1:Y:S02]  /*4230*/  SYNCS.PHASECHK.TRANS64.TRYWAIT P1, [UR7+0x160], R2 ;  /* 0x00016002ff0075a7 */ /* 0x000e640008021107 */
[----:B-1----:R-:W-:Y:S09]  /*4240*/  @!P1 BRA `(.L_x_87) ;  /* 0x0000004800b49947 */ /* 0x002ff20003800000 */
.L_x_194:
[----:B------:R-:W-:Y:S01]  /*4250*/  @!UP0 UPRMT UR5, UR4, 0x654, UR5 ;  /* 0x0000065404058896 */ /* 0x000fe20008000005 */
[----:B------:R-:W-:Y:S02]  /*4260*/  UMOV UR8, 0xffff ;  /* 0x0000ffff00087882 */ /* 0x000fe40000000000 */
[----:B------:R-:W-:-:S06]  /*4270*/  UMOV UR4, 0x1 ;  /* 0x0000000100047882 */ /* 0x000fcc0000000000 */
[----:B------:R-:W-:Y:S01]  /*4280*/  @!P0 SYNCS.ARRIVE.TRANS64.RED.A1T0 RZ, [UR5], RZ ;  /* 0x000000ffffff89a7 */ /* 0x000fe20008100405 */
[----:B------:R-:W-:Y:S01]  /*4290*/  NOP ;  /* 0x0000000000007918 */ /* 0x000fe20000000000 */
[----:B-1----:R-:W1:Y:S01]  /*42a0*/  LDS R0, [UR6+0x14] ;  /* 0x00001406ff007984 */ /* 0x002e620008000800 */
[----:B------:R-:W-:-:S04]  /*42b0*/  ULOP3.LUT UR5, UR21, 0xffff, URZ, 0xc0, !UPT ;  /* 0x0000ffff15057892 */ /* 0x000fc8000f8ec0ff */
[----:B------:R-:W-:-:S04]  /*42c0*/  USHF.R.U32.HI UR5, URZ, 0x5, UR5 ;  /* 0x00000005ff057899 */ /* 0x000fc80008011605 */
[----:B------:R-:W-:Y:S02]  /*42d0*/  USHF.L.U32 UR8, UR8, UR5, URZ ;  /* 0x0000000508087299 */ /* 0x000fe400080006ff */
[----:B------:R-:W-:-:S04]  /*42e0*/  USHF.L.U32 UR4, UR4, UR5, URZ ;  /* 0x0000000504047299 */ /* 0x000fc800080006ff */
[----:B-1----:R-:W-:-:S04]  /*42f0*/  LOP3.LUT R0, R0, UR8, RZ, 0xc0, !PT ;  /* 0x0000000800007c12 */ /* 0x002fc8000f8ec0ff */
[----:B------:R-:W-:-:S13]  /*4300*/  ISETP.NE.AND P0, PT, R0, UR8, PT ;  /* 0x0000000800007c0c */ /* 0x000fda000bf05270 */
[----:B------:R-:W-:Y:S05]  /*4310*/  @P0 BRA `(.L_x_88) ;  /* 0x0000000000580947 */ /* 0x000fea0003800000 */
[----:B------:R-:W1:Y:S02]  /*4320*/  LDS R0, [UR6+0x18] ;  /* 0x00001806ff007984 */ /* 0x000e640008000800 */
[----:B-1----:R-:W-:-:S04]  /*4330*/  LOP3.LUT R0, R0, UR4, RZ, 0xc0, !PT ;  /* 0x0000000400007c12 */ /* 0x002fc8000f8ec0ff */
[----:B------:R-:W-:-:S13]  /*4340*/  ISETP.NE.AND P0, PT, R0, UR4, PT ;  /* 0x0000000400007c0c */ /* 0x000fda000bf05270 */
[----:B------:R-:W-:Y:S05]  /*4350*/  @P0 BRA `(.L_x_89) ;  /* 0x00000000003c0947 */ /* 0x000fea0003800000 */
[----:B------:R-:W1:Y:S01]  /*4360*/  S2R R2, SR_LANEID ;  /* 0x0000000000027919 */ /* 0x000e620000000000 */
[----:B------:R-:W-:Y:S01]  /*4370*/  ULOP3.LUT UR8, URZ, UR8, URZ, 0x33, !UPT ;  /* 0x00000008ff087292 */ /* 0x000fe2000f8e33ff */
[----:B------:R-:W-:Y:S02]  /*4380*/  VOTEU.ANY UR7, UPT, PT ;  /* 0x0000000000077886 */ /* 0x000fe400038e0100 */
[----:B------:R-:W-:-:S03]  /*4390*/  UFLO.U32 UR7, UR7 ;  /* 0x00000007000772bd */ /* 0x000fc600080e0000 */
[----:B------:R-:W-:-:S04]  /*43a0*/  IMAD.U32 R0, RZ, RZ, UR8 ;  /* 0x00000008ff007e24 */ /* 0x000fc8000f8e00ff */
[----:B------:R2:W3:Y:S02]  /*43b0*/  REDUX UR5, R0 ;  /* 0x00000000000573c4 */ /* 0x0004e40000000000 */
[----:B------:R1:W-:Y:S02]  /*43c0*/  UTCATOMSWS.AND URZ, UR8 ;  /* 0x0000000800ff79e3 */ /* 0x0003e40008000000 */
[----:B-1----:R-:W-:Y:S02]  /*43d0*/  ISETP.EQ.U32.AND P0, PT, R2, UR7, PT ;  /* 0x0000000702007c0c */ /* 0x002fe4000bf02070 */
[----:B--2---:R-:W-:Y:S02]  /*43e0*/  LOP3.LUT R0, RZ, UR4, RZ, 0x33, !PT ;  /* 0x00000004ff007c12 */ /* 0x004fe4000f8e33ff */
[----:B---3--:R-:W-:Y:S02]  /*43f0*/  MOV R2, UR5 ;  /* 0x0000000500027c02 */ /* 0x008fe40008000f00 */
[----:B------:R-:W1:Y:S07]  /*4400*/  REDUX UR4, R0 ;  /* 0x00000000000473c4 */ /* 0x000e6e0000000000 */
[----:B------:R2:W-:Y:S01]  /*4410*/  @P0 ATOMS.AND RZ, [UR6+0x14], R2 ;  /* 0x00001402ffff098c */ /* 0x0005e2000a800006 */
[----:B-1----:R-:W-:-:S05]  /*4420*/  IMAD.U32 R0, RZ, RZ, UR4 ;  /* 0x00000004ff007e24 */ /* 0x002fca000f8e00ff */
[----:B------:R2:W-:Y:S01]  /*4430*/  @P0 ATOMS.AND RZ, [UR6+0x18], R0 ;  /* 0x00001800ffff098c */ /* 0x0005e2000a800006 */
[----:B------:R-:W-:Y:S05]  /*4440*/  BRA `(.L_x_90) ;  /* 0x0000000000147947 */ /* 0x000fea0003800000 */
.L_x_89:
[----:B------:R-:W-:Y:S02]  /*4450*/  MOV R2, 0x4470 ;  /* 0x0000447000027802 */ /* 0x000fe40000000f00 */
[----:B---345:R-:W-:Y:S05]  /*4460*/  CALL.REL.NOINC `($__internal_0_$__cuda_sm10x_tcgen05_guardrail_trap_col_being_dealloced_not_returned_by_alloc) ;  /* 0x0000004c00947944 */ /* 0x038fea0003c00000 */
[----:B------:R-:W-:Y:S05]  /*4470*/  BRA `(.L_x_90) ;  /* 0x0000000000087947 */ /* 0x000fea0003800000 */
.L_x_88:
[----:B------:R-:W-:Y:S02]  /*4480*/  MOV R2, 0x44a0 ;  /* 0x000044a000027802 */ /* 0x000fe40000000f00 */
[----:B---345:R-:W-:Y:S05]  /*4490*/  CALL.REL.NOINC `($__internal_2_$__cuda_sm10x_tcgen05_guardrail_trap_unallocated_columns_being_dealloced) ;  /* 0x0000004c00a07944 */ /* 0x038fea0003c00000 */
.L_x_90:
[----:B------:R-:W-:Y:S01]  /*44a0*/  NOP ;  /* 0x0000000000007918 */ /* 0x000fe20000000000 */
[----:B----4-:R-:W-:Y:S05]  /*44b0*/  EXIT ;  /* 0x000000000000794d */ /* 0x010fea0003800000 */
.L_x_61:
[----:B------:R-:W-:-:S09]  /*44c0*/  UISETP.NE.OR UP5, UPT, UR10, 0x3, !UP5 ;  /* 0x000000030a00788c */ /* 0x000fd2000efa5670 */
[----:B------:R-:W-:Y:S05]  /*44d0*/  BRA.U UP5, `(.L_x_91) ;  /* 0x0000001105047547 */ /* 0x000fea000b800000 */
[----:B------:R-:W1:Y:S01]  /*44e0*/  LDC R0, c[0x0][0xb30] ;  /* 0x0002cc00ff007b82 */ /* 0x000e620000000800 */
[----:B------:R-:W2:Y:S01]  /*44f0*/  LDCU.64 UR8, c[0x0][0x888] ;  /* 0x00011100ff0877ac */ /* 0x000ea20008000a00 */
[----:B------:R-:W-:Y:S01]  /*4500*/  IMAD.MOV.U32 R30, RZ, RZ, 0x1 ;  /* 0x00000001ff1e7424 */ /* 0x000fe200078e00ff */
[----:B------:R-:W-:Y:S01]  /*4510*/  CS2R R28, SRZ ;  /* 0x00000000001c7805 */ /* 0x000fe2000001ff00 */
[----:B------:R-:W-:Y:S01]  /*4520*/  IMAD.MOV.U32 R25, RZ, RZ, 0x2000 ;  /* 0x00002000ff197424 */ /* 0x000fe200078e00ff */
[----:B------:R-:W3:Y:S03]  /*4530*/  LDCU.64 UR4, c[0x0][0x890] ;  /* 0x00011200ff0477ac */ /* 0x000ee60008000a00 */
[----:B------:R-:W4:Y:S01]  /*4540*/  LDC R24, c[0x0][0x370] ;  /* 0x0000dc00ff187b82 */ /* 0x000f220000000800 */
[----:B------:R-:W-:Y:S01]  /*4550*/  UMOV UR7, 0x400 ;  /* 0x0000040000077882 */ /* 0x000fe20000000000 */
[----:B------:R-:W-:-:S02]  /*4560*/  UPLOP3.LUT UP1, UPT, UPT, UPT, UPT, 0x40, 0x4 ;  /* 0x000000000004789c */ /* 0x000fc40003f2e870 */
[----:B------:R-:W-:-:S04]  /*4570*/  ULEA UR7, UR37, UR7, 0x18 ;  /* 0x0000000725077291 */ /* 0x000fc8000f8ec0ff */
[----:B------:R-:W4:Y:S01]  /*4580*/  LDC R3, c[0x0][0xb0c] ;  /* 0x0002c300ff037b82 */ /* 0x000f220000000800 */
[----:B------:R-:W-:Y:S02]  /*4590*/  UIADD3 UR13, UPT, UPT, UR7, 0xa8, URZ ;  /* 0x000000a8070d7890 */ /* 0x000fe4000fffe0ff */
[----:B--2---:R-:W-:Y:S02]  /*45a0*/  UISETP.NE.U32.AND UP2, UPT, UR8, URZ, UPT ;  /* 0x000000ff0800728c */ /* 0x004fe4000bf45070 */
[----:B------:R-:W-:Y:S02]  /*45b0*/  UIADD3 UR33, UPT, UPT, UR7, 0x90, URZ ;  /* 0x0000009007217890 */ /* 0x000fe4000fffe0ff */
[----:B---3--:R-:W-:Y:S01]  /*45c0*/  UISETP.NE.U32.AND UP3, UPT, UR4, URZ, UPT ;  /* 0x000000ff0400728c */ /* 0x008fe2000bf65070 */
[----:B------:R-:W2:Y:S01]  /*45d0*/  LDC R18, c[0x0][0xb20] ;  /* 0x0002c800ff127b82 */ /* 0x000ea20000000800 */
[----:B-1----:R-:W-:Y:S01]  /*45e0*/  ISETP.NE.AND P1, PT, R0, 0x1, PT ;  /* 0x000000010000780c */ /* 0x002fe20003f25270 */
[----:B------:R-:W-:-:S02]  /*45f0*/  UISETP.NE.AND.EX UP2, UPT, UR9, URZ, UPT, UP2 ;  /* 0x000000ff0900728c */ /* 0x000fc4000bf45320 */
[----:B------:R-:W-:Y:S02]  /*4600*/  UIADD3 UR25, UPT, UPT, UR7, 0x98, URZ ;  /* 0x0000009807197890 */ /* 0x000fe4000fffe0ff */
[----:B------:R-:W-:Y:S02]  /*4610*/  UIADD3 UR17, UPT, UPT, UR7, 0xa0, URZ ;  /* 0x000000a007117890 */ /* 0x000fe4000fffe0ff */
[----:B-----5:R-:W1:Y:S01]  /*4620*/  LDC.64 R32, c[0x0][0x348] ;  /* 0x0000d200ff207b82 */ /* 0x020e620000000a00 */
[----:B------:R-:W-:Y:S02]  /*4630*/  UPRMT UR13, UR37, 0x654, UR13 ;  /* 0x00000654250d7896 */ /* 0x000fe4000800000d */
[----:B------:R-:W-:-:S05]  /*4640*/  UISETP.NE.AND.EX UP3, UPT, UR5, URZ, UPT, UP3 ;  /* 0x000000ff0500728c */ /* 0x000fca000bf65330 */
[----:B------:R-:W3:Y:S08]  /*4650*/  LDC.64 R16, c[0x0][0xb10] ;  /* 0x0002c400ff107b82 */ /* 0x000ef00000000a00 */
[----:B------:R-:W1:Y:S08]  /*4660*/  LDC.64 R6, c[0x0][0xb18] ;  /* 0x0002c600ff067b82 */ /* 0x000e700000000a00 */
[----:B------:R-:W1:Y:S08]  /*4670*/  LDC.64 R4, c[0x0][0xb28] ;  /* 0x0002ca00ff047b82 */ /* 0x000e700000000a00 */
[----:B--2-4-:R-:W1:Y:S02]  /*4680*/  LDC R19, c[0x0][0x374] ;  /* 0x0000dd00ff137b82 */ /* 0x014e640000000800 */
.L_x_102:
[C---:B------:R-:W-:Y:S02]  /*4690*/  LEA R0, R29.reuse, UR7, 0x3 ;  /* 0x000000071d007c11 */ /* 0x040fe4000f8e18ff */
[----:B------:R-:W-:Y:S02]  /*46a0*/  SHF.L.U32 R2, R28, 0x1f, RZ ;  /* 0x0000001f1c027819 */ /* 0x000fe400000006ff */
[----:B------:R-:W-:Y:S02]  /*46b0*/  LEA R20, R29, UR7, 0x4 ;  /* 0x000000071d147c11 */ /* 0x000fe4000f8e20ff */
[----:B--2---:R-:W2:Y:S02]  /*46c0*/  SYNCS.PHASECHK.TRANS64.TRYWAIT P0, [R0+URZ+0xe0], R2 ;  /* 0x0000e002000075a7 */ /* 0x004ea400080011ff */
[----:B--2---:R-:W-:Y:S05]  /*46d0*/  @!P0 BRA `(.L_x_92) ;  /* 0x0000004400a88947 */ /* 0x004fea0003800000 */
.L_x_195:
[----:B------:R-:W-:Y:S01]  /*46e0*/  ISETP.GE.AND P0, PT, R26, 0x1, PT ;  /* 0x000000011a00780c */ /* 0x000fe20003f06270 */
[----:B------:R-:W4:Y:S01]  /*46f0*/  LDS.128 R20, [R20+0x170] ;  /* 0x0001700014147984 */ /* 0x000f220000000c00 */
[----:B--2---:R-:W-:Y:S01]  /*4700*/  VIADD R0, R0, 0xf0 ;  /* 0x000000f000007836 */ /* 0x004fe20000000000 */
[----:B------:R-:W-:Y:S01]  /*4710*/  @!PT LDS RZ, [RZ] ;  /* 0x00000000fffff984 */ /* 0x000fe20000000800 */
[----:B------:R-:W-:Y:S01]  /*4720*/  @!PT LDS RZ, [RZ] ;  /* 0x00000000fffff984 */ /* 0x000fe20000000800 */
[----:B------:R-:W-:Y:S01]  /*4730*/  @!PT LDS RZ, [RZ] ;  /* 0x00000000fffff984 */ /* 0x000fe20000000800 */
[----:B------:R-:W-:Y:S01]  /*4740*/  @!PT LDS RZ, [RZ] ;  /* 0x00000000fffff984 */ /* 0x000fe20000000800 */
[----:B------:R2:W-:Y:S06]  /*4750*/  MEMBAR.ALL.CTA ;  /* 0x0000000000007992 */ /* 0x0005ec0000008000 */
[----:B--2---:R-:W2:Y:S01]  /*4760*/  FENCE.VIEW.ASYNC.S ;  /* 0x00000000000073c6 */ /* 0x004ea20000000000 */
[----:B------:R-:W-:Y:S04]  /*4770*/  PRMT R0, RZ, 0x654, R0 ;  /* 0x00000654ff007816 */ /* 0x000fe80000000000 */
[----:B--2---:R2:W-:Y:S01]  /*4780*/  SYNCS.ARRIVE.TRANS64.RED.A1T0 RZ, [R0+URZ], RZ ;  /* 0x000000ff00ff79a7 */ /* 0x0045e200081004ff */
[----:B----4-:R-:W-:Y:S11]  /*4790*/  LOP3.LUT P3, RZ, R22, 0x1, RZ, 0xc0, !PT ;  /* 0x0000000116ff7812 */ /* 0x010ff6000786c0ff */
[----:B------:R-:W-:Y:S02]  /*47a0*/  @!UPT UIADD3 URZ, UPT, UPT, URZ, URZ, URZ ;  /* 0x000000fffffff290 */ /* 0x000fe4000fffe0ff */
[----:B------:R-:W-:Y:S02]  /*47b0*/  @P3 MOV R11, R20 ;  /* 0x00000014000b3202 */ /* 0x000fe40000000f00 */
[----:B------:R-:W-:Y:S01]  /*47c0*/  @P3 LOP3.LUT R10, R21, 0xffff, RZ, 0xc0, !PT ;  /* 0x0000ffff150a3812 */ /* 0x000fe200078ec0ff */
[----:B--2---:R-:W-:Y:S06]  /*47d0*/  @!P0 BRA `(.L_x_93) ;  /* 0x0000000000a48947 */ /* 0x004fec0003800000 */
[-C--:B-1----:R-:W-:Y:S01]  /*47e0*/  IMAD.HI.U32 R0, R19, R7.reuse, RZ ;  /* 0x0000000713007227 */ /* 0x082fe200078e00ff */
[----:B------:R-:W-:Y:S02]  /*47f0*/  ISETP.NE.AND P0, PT, R6, 0x1, PT ;  /* 0x000000010600780c */ /* 0x000fe40003f05270 */
[----:B------:R-:W-:Y:S01]  /*4800*/  ISETP.NE.AND P2, PT, R26, 0x1, PT ;  /* 0x000000011a00780c */ /* 0x000fe20003f45270 */
[----:B---3--:R-:W-:Y:S01]  /*4810*/  IMAD.HI.U32 R9, R24, R16, RZ ;  /* 0x0000001018097227 */ /* 0x008fe200078e00ff */
[----:B------:R-:W-:Y:S02]  /*4820*/  SHF.R.U32.HI R0, RZ, R18, R0 ;  /* 0x00000012ff007219 */ /* 0x000fe40000011600 */
[----:B------:R-:W-:Y:S01]  /*4830*/  ISETP.NE.AND P4, PT, R3, 0x1, PT ;  /* 0x000000010300780c */ /* 0x000fe20003f85270 */
[----:B------:R-:W-:Y:S01]  /*4840*/  IMAD.HI.U32 R13, R10, R7, RZ ;  /* 0x000000070a0d7227 */ /* 0x000fe200078e00ff */
[----:B------:R-:W-:Y:S02]  /*4850*/  SHF.R.U32.HI R9, RZ, R17, R9 ;  /* 0x00000011ff097219 */ /* 0x000fe40000011609 */
[----:B------:R-:W-:Y:S01]  /*4860*/  SEL R0, R19, R0, !P0 ;  /* 0x0000000013007207 */ /* 0x000fe20004000000 */
[----:B------:R-:W-:Y:S01]  /*4870*/  IMAD.HI.U32 R12, R11, R16, RZ ;  /* 0x000000100b0c7227 */ /* 0x000fe200078e00ff */
[----:B------:R-:W-:Y:S03]  /*4880*/  SEL R9, R24, R9, !P4 ;  /* 0x0000000918097207 */ /* 0x000fe60006000000 */
[-C--:B------:R-:W-:Y:S01]  /*4890*/  IMAD.HI.U32 R8, R0, R4.reuse, RZ ;  /* 0x0000000400087227 */ /* 0x080fe200078e00ff */
[----:B------:R-:W-:Y:S03]  /*48a0*/  SHF.R.U32.HI R12, RZ, R17, R12 ;  /* 0x00000011ff0c7219 */ /* 0x000fe6000001160c */
[----:B------:R-:W-:Y:S01]  /*48b0*/  IMAD.HI.U32 R2, R9, R4, RZ ;  /* 0x0000000409027227 */ /* 0x000fe200078e00ff */
[-C--:B------:R-:W-:Y:S02]  /*48c0*/  @P2 SHF.R.U32.HI R0, RZ, R5.reuse, R8 ;  /* 0x00000005ff002219 */ /* 0x080fe40000011608 */
[----:B------:R-:W-:Y:S02]  /*48d0*/  SHF.R.U32.HI R8, RZ, R18, R13 ;  /* 0x00000012ff087219 */ /* 0x000fe4000001160d */
[----:B------:R-:W-:Y:S01]  /*48e0*/  @P2 SHF.R.U32.HI R9, RZ, R5, R2 ;  /* 0x00000005ff092219 */ /* 0x000fe20000011602 */
[----:B------:R-:W-:Y:S01]  /*48f0*/  IMAD R0, R26, R0, RZ ;  /* 0x000000001a007224 */ /* 0x000fe200078e02ff */
[----:B------:R-:W-:Y:S02]  /*4900*/  SEL R8, R10, R8, !P0 ;  /* 0x000000080a087207 */ /* 0x000fe40004000000 */
[----:B------:R-:W-:Y:S01]  /*4910*/  SEL R2, R11, R12, !P4 ;  /* 0x0000000c0b027207 */ /* 0x000fe20006000000 */
[----:B------:R-:W-:Y:S01]  /*4920*/  IMAD R12, R26, R9, RZ ;  /* 0x000000091a0c7224 */ /* 0x000fe200078e02ff */
[C---:B------:R-:W-:Y:S01]  /*4930*/  ISETP.GE.AND P0, PT, R8.reuse, R0, PT ;  /* 0x000000000800720c */ /* 0x040fe20003f06270 */
[----:B------:R-:W-:Y:S03]  /*4940*/  IMAD.HI.U32 R0, R8, R4, RZ ;  /* 0x0000000408007227 */ /* 0x000fe600078e00ff */
[----:B------:R-:W-:Y:S02]  /*4950*/  ISETP.GE.OR P0, PT, R2, R12, P0 ;  /* 0x0000000c0200720c */ /* 0x000fe40000706670 */
[-C--:B------:R-:W-:Y:S04]  /*4960*/  SHF.R.U32.HI R0, RZ, R5.reuse, R0 ;  /* 0x00000005ff007219 */ /* 0x080fe80000011600 */
[----:B------:R-:W-:Y:S05]  /*4970*/  SEL R13, R8, R0, !P2 ;  /* 0x00000000080d7207 */ /* 0x000fea0005000000 */
[----:B------:R-:W-:Y:S02]  /*4980*/  IMAD.MOV R12, RZ, RZ, -R13 ;  /* 0x000000ffff0c7224 */ /* 0x000fe400078e0a0d */
[----:B------:R-:W-:Y:S04]  /*4990*/  @!P0 IMAD.HI.U32 R0, R2, R4, RZ ;  /* 0x0000000402008227 */ /* 0x000fe800078e00ff */
[----:B------:R-:W-:Y:S01]  /*49a0*/  IMAD R12, R26, R12, R8 ;  /* 0x0000000c1a0c7224 */ /* 0x000fe200078e0208 */
[----:B------:R-:W-:Y:S04]  /*49b0*/  @!P0 SHF.R.U32.HI R0, RZ, R5, R0 ;  /* 0x00000005ff008219 */ /* 0x000fe80000011600 */
[----:B------:R-:W-:Y:S04]  /*49c0*/  @!P0 SEL R0, R2, R0, !P2 ;  /* 0x0000000002008207 */ /* 0x000fe80005000000 */
[----:B------:R-:W-:Y:S01]  /*49d0*/  @!P0 IADD3 R13, PT, PT, R13, -R0, RZ ;  /* 0x800000000d0d8210 */ /* 0x000fe20007ffe0ff */
[----:B------:R-:W-:Y:S01]  /*49e0*/  @!P0 IMAD R0, R9, R12, R0 ;  /* 0x0000000c09008224 */ /* 0x000fe200078e0200 */
[----:B------:R-:W-:Y:S01]  /*49f0*/  IADD3 R9, PT, PT, -R8, RZ, RZ ;  /* 0x000000ff08097210 */ /* 0x000fe20007ffe1ff */
[--C-:B------:R-:W-:Y:S02]  /*4a00*/  IMAD.MOV R12, RZ, RZ, -R2.reuse ;  /* 0x000000ffff0c7224 */ /* 0x100fe400078e0a02 */
[----:B------:R-:W-:Y:S02]  /*4a10*/  @!P0 IMAD R8, R13, R26, R2 ;  /* 0x0000001a0d088224 */ /* 0x000fe400078e0202 */
[----:B------:R-:W-:Y:S02]  /*4a20*/  @!P0 IMAD.MOV.U32 R2, RZ, RZ, R0 ;  /* 0x000000ffff028224 */ /* 0x000fe400078e0000 */
[----:B------:R-:W-:Y:S02]  /*4a30*/  IMAD R11, R3, R12, R11 ;  /* 0x0000000c030b7224 */ /* 0x000fe400078e020b */
[----:B------:R-:W-:Y:S02]  /*4a40*/  IMAD R10, R6, R9, R10 ;  /* 0x00000009060a7224 */ /* 0x000fe400078e020a */
[----:B------:R-:W-:Y:S02]  /*4a50*/  IMAD R11, R2, R3, R11 ;  /* 0x00000003020b7224 */ /* 0x000fe400078e020b */
[----:B------:R-:W-:Y:S02]  /*4a60*/  IMAD R10, R8, R6, R10 ;  /* 0x00000006080a7224 */ /* 0x000fe400078e020a */
.L_x_93:
[----:B------:R-:W-:Y:S05]  /*4a70*/  BRA.U UP1, `(.L_x_94) ;  /* 0x0000000101107547 */ /* 0x000fea000b800000 */
[----:B------:R-:W-:Y:S04]  /*4a80*/  MOV R2, UR6 ;  /* 0x0000000600027c02 */ /* 0x000fe80008000f00 */
[----:B------:R-:W-:Y:S04]  /*4a90*/  SHF.L.U32 R2, R2, 0x1f, RZ ;  /* 0x0000001f02027819 */ /* 0x000fe800000006ff */
[----:B------:R-:W2:Y:S02]  /*4aa0*/  SYNCS.PHASECHK.TRANS64.TRYWAIT P0, [UR7+0xd8], R2 ;  /* 0x0000d802ff0075a7 */ /* 0x000ea40008001107 */
[----:B--2---:R-:W-:Y:S05]  /*4ab0*/  @!P0 BRA `(.L_x_95) ;  /* 0x0000004000c48947 */ /* 0x004fea0003800000 */
.L_x_94:
[----:B------:R-:W-:Y:S02]  /*4ac0*/  R2UR UR35, R14 ;  /* 0x000000000e2372ca */ /* 0x000fe400000e0000 */
[----:B------:R-:W-:Y:S02]  /*4ad0*/  R2UR UR34, R15 ;  /* 0x000000000f2272ca */ /* 0x000fe400000e0000 */
[----:B------:R-:W-:Y:S02]  /*4ae0*/  ISETP.NE.U32.AND P2, PT, RZ, UR4, PT ;  /* 0x00000004ff007c0c */ /* 0x000fe4000bf45070 */
[----:B------:R-:W-:Y:S02]  /*4af0*/  SHF.L.U32 R14, R30, 0x1f, RZ ;  /* 0x0000001f1e0e7819 */ /* 0x000fe400000006ff */
[----:B------:R-:W-:Y:S05]  /*4b00*/  ISETP.NE.AND.EX P2, PT, RZ, UR5, PT, P2 ;  /* 0x00000005ff007c0c */ /* 0x000fea000bf45320 */
[----:B------:R-:W-:Y:S02]  /*4b10*/  USHF.L.U32 UR35, UR35, 0x7, URZ ;  /* 0x0000000723237899 */ /* 0x000fe400080006ff */
[----:B------:R-:W-:Y:S01]  /*4b20*/  USHF.L.U32 UR34, UR34, 0x6, URZ ;  /* 0x0000000622227899 */ /* 0x000fe200080006ff */
[----:B------:R-:W-:Y:S11]  /*4b30*/  BRA.U !UP3, `(.L_x_96) ;  /* 0x000000010b347547 */ /* 0x000ff6000b800000 */
[----:B------:R-:W-:Y:S01]  /*4b40*/  UPLOP3.LUT UP0, UPT, UPT, UPT, UP2, 0x80, 0x8 ;  /* 0x000000000008789c */ /* 0x000fe20003f0f020 */
[----:B--2---:R-:W-:Y:S02]  /*4b50*/  HFMA2 R0, -RZ, RZ, 0, 5.9604644775390625e-08 ;  /* 0x00000001ff007431 */ /* 0x004fe400000001ff */
[----:B------:R-:W-:Y:S03]  /*4b60*/  IMAD.MOV.U32 R64, RZ, RZ, 0x1 ;  /* 0x00000001ff407424 */ /* 0x000fe600078e00ff */
[----:B------:R-:W-:Y:S05]  /*4b70*/  PLOP3.LUT P0, PT, PT, PT, UP0, 0x80, 0x8 ;  /* 0x000000000008781c */ /* 0x000fea0003f0f008 */
[----:B------:R-:W2:Y:S01]  /*4b80*/  @UP0 LDCU.64 UR10, c[0x0][0x888] ;  /* 0x00011100ff0a07ac */ /* 0x000ea20008000a00 */
[----:B------:R-:W-:Y:S07]  /*4b90*/  @UP0 UIMAD UR8, UR36, UR4, URZ ;  /* 0x00000004240802a4 */ /* 0x000fee000f8e02ff */
[----:B------:R-:W-:Y:S01]  /*4ba0*/  @!P0 PRMT R64, R0, 0x7610, R64 ;  /* 0x0000761000408816 */ /* 0x000fe20000000040 */
[----:B--2---:R-:W-:Y:S03]  /*4bb0*/  @UP0 UIMAD.WIDE UR10, UR8, 0x4, UR10 ;  /* 0x00000004080a08a5 */ /* 0x004fe6000f8e020a */
[----:B------:R-:W2:Y:S03]  /*4bc0*/  @!UP0 LDCU UR8, c[0x0][0x880] ;  /* 0x00011000ff0887ac */ /* 0x000ea60008000800 */
[----:B------:R-:W-:Y:S01]  /*4bd0*/  IMAD.U32 R8, RZ, RZ, UR10 ;  /* 0x0000000aff087e24 */ /* 0x000fe2000f8e00ff */
[----:B------:R-:W-:Y:S05]  /*4be0*/  MOV R9, UR11 ;  /* 0x0000000b00097c02 */ /* 0x000fea0008000f00 */
[----:B------:R4:W5:Y:S02]  /*4bf0*/  @P0 LDG.E R35, desc[UR46][R8.64] ;  /* 0x0000002e08230981 */ /* 0x000964000c1e1900 */
[----:B--2-4-:R-:W-:Y:S07]  /*4c00*/  @!P0 IMAD.U32 R35, RZ, RZ, UR8 ;  /* 0x00000008ff238e24 */ /* 0x014fee000f8e00ff */
.L_x_96:
[----:B-----5:R-:W-:Y:S01]  /*4c10*/  @!P2 FSETP.EQ.AND P0, PT, R35, RZ, PT ;  /* 0x000000ff2300a20b */ /* 0x020fe20003f02000 */
[----:B------:R-:W-:Y:S01]  /*4c20*/  @!UPT UIADD3 URZ, UPT, UPT, URZ, URZ, URZ ;  /* 0x000000fffffff290 */ /* 0x000fe2000fffe0ff */
[----:B------:R-:W-:Y:S11]  /*4c30*/  @!P2 BRA `(.L_x_97) ;  /* 0x000000000014a947 */ /* 0x000ff60003800000 */
[----:B------:R-:W-:Y:S02]  /*4c40*/  LOP3.LUT P2, RZ, R64, 0xff, RZ, 0xc0, !PT ;  /* 0x000000ff40ff7812 */ /* 0x000fe4000784c0ff */
[----:B------:R-:W-:Y:S04]  /*4c50*/  PLOP3.LUT P0, PT, PT, PT, UP0, 0x80, 0x8 ;  /* 0x000000000008781c */ /* 0x000fe80003f0f008 */
[----:B------:R-:W-:Y:S07]  /*4c60*/  PLOP3.LUT P0, PT, P0, PT, PT, 0x8, 0x80 ;  /* 0x000000000080781c */ /* 0x000fee000070e170 */
[----:B------:R-:W-:Y:S11]  /*4c70*/  @P2 FSETP.EQ.AND P0, PT, R35, RZ, PT ;  /* 0x000000ff2300220b */ /* 0x000ff60003f02000 */
[----:B------:R-:W-:Y:S02]  /*4c80*/  @!UPT UIADD3 URZ, UPT, UPT, URZ, URZ, URZ ;  /* 0x000000fffffff290 */ /* 0x000fe4000fffe0ff */
.L_x_97:
[----:B------:R-:W4:Y:S01]  /*4c90*/  SYNCS.PHASECHK.TRANS64.TRYWAIT P2, [UR7+0xb0], R14 ;  /* 0x0000b00eff0075a7 */ /* 0x000f220008041107 */
[----:B------:R-:W-:Y:S04]  /*4ca0*/  ELECT P4, URZ, PT ;  /* 0x0000000000ff782f */ /* 0x000fe80003880000 */
[----:B------:R-:W-:Y:S11]  /*4cb0*/  PLOP3.LUT P4, PT, P0, P4, PT, 0xf2, 0x2f ;  /* 0x00000000002f781c */ /* 0x000ff60000789e72 */
[----:B------:R-:W-:Y:S02]  /*4cc0*/  @!UPT UIADD3 URZ, UPT, UPT, URZ, URZ, URZ ;  /* 0x000000fffffff290 */ /* 0x000fe4000fffe0ff */
[----:B-1----:R-:W-:Y:S05]  /*4cd0*/  @!P4 IADD3 R8, P0, PT, R32, 0x580, RZ ;  /* 0x000005802008c810 */ /* 0x002fea0007f1e0ff */
[----:B--2---:R-:W-:Y:S01]  /*4ce0*/  @!P4 IMAD.X R2, RZ, RZ, R33, P0 ;  /* 0x000000ffff02c224 */ /* 0x004fe200000e0621 */
[----:B----4-:R-:W-:Y:S07]  /*4cf0*/  @!P2 BRA `(.L_x_98) ;  /* 0x00000040004ca947 */ /* 0x010fee0003800000 */
.L_x_198:
[----:B------:R-:W-:Y:S01]  /*4d00*/  @!P4 R2UR UR8, R2 ;  /* 0x000000000208c2ca */ /* 0x000fe200000e0000 */
[----:B------:R-:W-:Y:S01]  /*4d10*/  VOTEU.ALL UP1, P4 ;  /* 0x0000000000ff7886 */ /* 0x000fe20002020000 */
[----:B------:R-:W-:Y:S01]  /*4d20*/  @!P4 R2UR UR9, R8 ;  /* 0x000000000809c2ca */ /* 0x000fe200000e0000 */
[----:B-1----:R-:W-:Y:S01]  /*4d30*/  @!P4 IMAD.MOV.U32 R0, RZ, RZ, 0x2000 ;  /* 0x00002000ff00c424 */ /* 0x002fe200078e00ff */
[----:B------:R-:W-:Y:S01]  /*4d40*/  UMOV UR10, 0x0 ;  /* 0x00000000000a7882 */ /* 0x000fe20000000000 */
[----:B------:R-:W-:Y:S01]  /*4d50*/  UMOV UR11, 0x10000000 ;  /* 0x10000000000b7882 */ /* 0x000fe20000000000 */
[----:B------:R-:W-:Y:S01]  /*4d60*/  @!UP1 UIADD3 UR32, UPT, UPT, UR7, 0x200, URZ ;  /* 0x0000020007209890 */ /* 0x000fe2000fffe0ff */
[----:B------:R-:W-:Y:S06]  /*4d70*/  VOTEU.ALL UP1, P4 ;  /* 0x0000000000ff7886 */ /* 0x000fec0002020000 */
[----:B------:R-:W-:Y:S01]  /*4d80*/  IMAD.U32 R9, RZ, RZ, UR8 ;  /* 0x00000008ff097e24 */ /* 0x000fe2000f8e00ff */
[----:B------:R-:W-:Y:S01]  /*4d90*/  UPRMT UR8, UR37, 0x654, UR33 ;  /* 0x0000065425087896 */ /* 0x000fe20008000021 */
[----:B------:R-:W-:Y:S03]  /*4da0*/  IMAD.U32 R8, RZ, RZ, UR9 ;  /* 0x00000009ff087e24 */ /* 0x000fe6000f8e00ff */
[----:B------:R-:W-:Y:S02]  /*4db0*/  @!P4 R2UR UR15, R9 ;  /* 0x00000000090fc2ca */ /* 0x000fe400000e0000 */
[----:B------:R-:W-:Y:S02]  /*4dc0*/  @!P4 R2UR UR14, R8 ;  /* 0x00000000080ec2ca */ /* 0x000fe400000e0000 */
[----:B------:R-:W-:Y:S05]  /*4dd0*/  @!P4 IADD3 R8, P0, PT, R32, 0x580, RZ ;  /* 0x000005802008c810 */ /* 0x000fea0007f1e0ff */
[----:B------:R-:W-:Y:S06]  /*4de0*/  @!P4 IMAD.X R2, RZ, RZ, R33, P0 ;  /* 0x000000ffff02c224 */ /* 0x000fec00000e0621 */
[----:B------:R1:W-:Y:S01]  /*4df0*/  @!UP1 UTMALDG.3D [UR32], [UR14], desc[UR10] ;  /* 0x00000a200e0095b4 */ /* 0x0003e20008011000 */
[----:B------:R1:W-:Y:S01]  /*4e00*/  @!P4 SYNCS.ARRIVE.TRANS64.RED.A0TR RZ, [UR7+0x90], R0 ;  /* 0x00009000ffffc9a7 */ /* 0x0003e20008300407 */
[----:B------:R-:W-:Y:S01]  /*4e10*/  SYNCS.ARRIVE.TRANS64.RED.A1T0 RZ, [UR8], RZ ;  /* 0x000000ffffff79a7 */ /* 0x000fe20008100408 */
[----:B------:R-:W2:Y:S02]  /*4e20*/  SYNCS.PHASECHK.TRANS64.TRYWAIT P2, [UR7+0xb8], R14 ;  /* 0x0000b80eff0075a7 */ /* 0x000ea40008041107 */
[----:B-12---:R-:W-:Y:S05]  /*4e30*/  @!P2 BRA `(.L_x_99) ;  /* 0x000000400014a947 */ /* 0x006fea0003800000 */
.L_x_200:
[----:B------:R-:W-:Y:S01]  /*4e40*/  @!P4 R2UR UR8, R2 ;  /* 0x000000000208c2ca */ /* 0x000fe200000e0000 */
[----:B------:R-:W-:Y:S01]  /*4e50*/  VOTEU.ALL UP1, P4 ;  /* 0x0000000000ff7886 */ /* 0x000fe20002020000 */
[----:B------:R-:W-:Y:S01]  /*4e60*/  @!P4 R2UR UR9, R8 ;  /* 0x000000000809c2ca */ /* 0x000fe200000e0000 */
[----:B-1----:R-:W-:Y:S01]  /*4e70*/  @!P4 IMAD.MOV.U32 R0, RZ, RZ, 0x2000 ;  /* 0x00002000ff00c424 */ /* 0x002fe200078e00ff */
[----:B------:R-:W-:Y:S01]  /*4e80*/  UMOV UR10, 0x0 ;  /* 0x00000000000a7882 */ /* 0x000fe20000000000 */
[----:B------:R-:W-:Y:S01]  /*4e90*/  UMOV UR11, 0x10000000 ;  /* 0x10000000000b7882 */ /* 0x000fe20000000000 */
[----:B------:R-:W-:Y:S02]  /*4ea0*/  @!UP1 UIADD3 UR26, UPT, UPT, UR34, 0x10, URZ ;  /* 0x00000010221a9890 */ /* 0x000fe4000fffe0ff */
[----:B------:R-:W-:Y:S01]  /*4eb0*/  @!UP1 UIADD3 UR24, UPT, UPT, UR7, 0x2200, URZ ;  /* 0x0000220007189890 */ /* 0x000fe2000fffe0ff */
[----:B------:R-:W-:Y:S01]  /*4ec0*/  VOTEU.ALL UP1, P4 ;  /* 0x0000000000ff7886 */ /* 0x000fe20002020000 */
[----:B------:R-:W-:Y:S01]  /*4ed0*/  UMOV UR27, UR35 ;  /* 0x00000023001b7c82 */ /* 0x000fe20008000000 */
[----:B------:R-:W-:Y:S02]  /*4ee0*/  UMOV UR28, UR36 ;  /* 0x00000024001c7c82 */ /* 0x000fe40008000000 */
        /* <DEDUP_REMOVED lines=12> */
.L_x_202:
[----:B------:R-:W2:Y:S01]  /*4fb0*/  LDC.64 R12, c[0x0][0xb18] ;  /* 0x0002c600ff0c7b82 */ /* 0x000ea20000000a00 */
[----:B------:R-:W-:Y:S01]  /*4fc0*/  @!P4 R2UR UR8, R2 ;  /* 0x000000000208c2ca */ /* 0x000fe200000e0000 */
[----:B------:R-:W-:Y:S01]  /*4fd0*/  VOTEU.ALL UP1, P4 ;  /* 0x0000000000ff7886 */ /* 0x000fe20002020000 */
[----:B------:R-:W-:Y:S01]  /*4fe0*/  @!P4 R2UR UR9, R8 ;  /* 0x000000000809c2ca */ /* 0x000fe200000e0000 */
[----:B-1----:R-:W-:Y:S01]  /*4ff0*/  @!P4 IMAD.MOV.U32 R0, RZ, RZ, 0x2000 ;  /* 0x00002000ff00c424 */ /* 0x002fe200078e00ff */
[----:B------:R-:W-:Y:S03]  /*5000*/  UMOV UR10, 0x0 ;  /* 0x00000000000a7882 */ /* 0x000fe60000000000 */
[----:B------:R-:W1:Y:S01]  /*5010*/  @!P1 LDC R2, c[0x0][0xb0c] ;  /* 0x0002c300ff029b82 */ /* 0x000e620000000800 */
[----:B------:R-:W-:Y:S01]  /*5020*/  @!UP1 UIADD3 UR18, UPT, UPT, UR34, 0x20, URZ ;  /* 0x0000002022129890 */ /* 0x000fe2000fffe0ff */
[----:B------:R-:W-:Y:S01]  /*5030*/  @P3 SHF.R.U32.HI R27, RZ, 0x10, R21 ;  /* 0x00000010ff1b3819 */ /* 0x000fe20000011615 */
[----:B------:R-:W-:Y:S01]  /*5040*/  @!UP1 UIADD3 UR16, UPT, UPT, UR7, 0x4200, URZ ;  /* 0x0000420007109890 */ /* 0x000fe2000fffe0ff */
[----:B------:R-:W-:Y:S01]  /*5050*/  VIADD R29, R29, 0x1 ;  /* 0x000000011d1d7836 */ /* 0x000fe20000000000 */
[----:B------:R-:W-:Y:S01]  /*5060*/  VOTEU.ALL UP1, P4 ;  /* 0x0000000000ff7886 */ /* 0x000fe20002020000 */
[----:B------:R-:W-:Y:S01]  /*5070*/  UMOV UR11, 0x10000000 ;  /* 0x10000000000b7882 */ /* 0x000fe20000000000 */
[----:B------:R-:W-:Y:S01]  /*5080*/  UMOV UR19, UR35 ;  /* 0x0000002300137c82 */ /* 0x000fe20008000000 */
[----:B------:R-:W-:Y:S01]  /*5090*/  IMAD.U32 R9, RZ, RZ, UR8 ;  /* 0x00000008ff097e24 */ /* 0x000fe2000f8e00ff */
[----:B------:R-:W-:Y:S01]  /*50a0*/  UMOV UR20, UR36 ;  /* 0x0000002400147c82 */ /* 0x000fe20008000000 */
[----:B------:R-:W-:Y:S01]  /*50b0*/  IMAD.U32 R8, RZ, RZ, UR9 ;  /* 0x00000009ff087e24 */ /* 0x000fe2000f8e00ff */
[----:B------:R-:W-:Y:S02]  /*50c0*/  UPRMT UR8, UR37, 0x654, UR17 ;  /* 0x0000065425087896 */ /* 0x000fe40008000011 */
[----:B------:R-:W-:Y:S02]  /*50d0*/  @!P4 R2UR UR15, R9 ;  /* 0x00000000090fc2ca */ /* 0x000fe400000e0000 */
[----:B------:R-:W-:Y:S02]  /*50e0*/  @!P4 R2UR UR14, R8 ;  /* 0x00000000080ec2ca */ /* 0x000fe400000e0000 */
[----:B------:R-:W4:Y:S11]  /*50f0*/  LDC.64 R8, c[0x0][0xb10] ;  /* 0x0002c400ff087b82 */ /* 0x000f360000000a00 */
[----:B------:R1:W-:Y:S01]  /*5100*/  @!UP1 UTMALDG.3D [UR16], [UR14], desc[UR10] ;  /* 0x00000a100e0095b4 */ /* 0x0003e20008011000 */
[----:B------:R5:W-:Y:S01]  /*5110*/  @!P4 SYNCS.ARRIVE.TRANS64.RED.A0TR RZ, [UR7+0xa0], R0 ;  /* 0x0000a000ffffc9a7 */ /* 0x000be20008300407 */
[C---:B----4-:R-:W-:Y:S01]  /*5120*/  @!P1 IMAD.HI.U32 R8, R11.reuse, R8, RZ ;  /* 0x000000080b089227 */ /* 0x050fe200078e00ff */
[----:B--2---:R-:W-:Y:S02]  /*5130*/  @!P1 ISETP.NE.AND P0, PT, R12, 0x1, PT ;  /* 0x000000010c00980c */ /* 0x004fe40003f05270 */
[----:B-1----:R-:W-:Y:S01]  /*5140*/  @!P1 ISETP.NE.AND P2, PT, R2, 0x1, PT ;  /* 0x000000010200980c */ /* 0x002fe20003f45270 */
[----:B------:R-:W-:Y:S01]  /*5150*/  SYNCS.ARRIVE.TRANS64.RED.A1T0 RZ, [UR8], RZ ;  /* 0x000000ffffff79a7 */ /* 0x000fe20008100408 */
[C---:B------:R-:W-:Y:S01]  /*5160*/  @!P1 IMAD.HI.U32 R13, R10.reuse, R13, RZ ;  /* 0x0000000d0a0d9227 */ /* 0x040fe200078e00ff */
[----:B------:R-:W-:Y:S04]  /*5170*/  @!P1 SHF.R.U32.HI R8, RZ, R9, R8 ;  /* 0x00000009ff089219 */ /* 0x000fe80000011608 */
[----:B------:R-:W-:Y:S01]  /*5180*/  @!P1 SEL R8, R11, R8, !P2 ;  /* 0x000000080b089207 */ /* 0x000fe20005000000 */
[----:B------:R-:W1:Y:S01]  /*5190*/  SYNCS.PHASECHK.TRANS64.TRYWAIT P5, [UR7+0xc8], R14 ;  /* 0x0000c80eff0075a7 */ /* 0x000e6200080a1107 */
[----:B-----5:R-:W2:Y:S02]  /*51a0*/  @!P1 LDC R0, c[0x0][0xb20] ;  /* 0x0002c800ff009b82 */ /* 0x020ea40000000800 */
[----:B--2---:R-:W-:Y:S04]  /*51b0*/  @!P1 SHF.R.U32.HI R0, RZ, R0, R13 ;  /* 0x00000000ff009219 */ /* 0x004fe8000001160d */
[----:B------:R-:W-:Y:S05]  /*51c0*/  @!P1 SEL R9, R10, R0, !P0 ;  /* 0x000000000a099207 */ /* 0x000fea0004000000 */
[----:B------:R-:W-:Y:S02]  /*51d0*/  @!P1 IMAD.IADD R0, R9, 0x1, -R8 ;  /* 0x0000000109009824 */ /* 0x000fe400078e0a08 */
[----:B------:R-:W-:Y:S02]  /*51e0*/  @!P1 IMAD.IADD R8, R8, 0x1, -R9 ;  /* 0x0000000108089824 */ /* 0x000fe400078e0a09 */
[----:B------:R-:W-:Y:S02]  /*51f0*/  @!P1 IMAD R11, R0, R2, R11 ;  /* 0x00000002000b9224 */ /* 0x000fe400078e020b */
[----:B------:R-:W-:Y:S01]  /*5200*/  @!P1 IMAD R10, R8, R12, R10 ;  /* 0x0000000c080a9224 */ /* 0x000fe200078e020a */
[----:B-1----:R-:W-:Y:S06]  /*5210*/  @!P5 BRA `(.L_x_101) ;  /* 0x0000003c004cd947 */ /* 0x002fec0003800000 */
.L_x_204:
[----:B------:R-:W-:Y:S01]  /*5220*/  @!P4 IADD3 R2, P0, PT, R32, 0x580, RZ ;  /* 0x000005802002c810 */ /* 0x000fe20007f1e0ff */
[----:B------:R-:W-:Y:S01]  /*5230*/  VOTEU.ALL UP1, P4 ;  /* 0x0000000000ff7886 */ /* 0x000fe20002020000 */
[----:B------:R-:W-:Y:S01]  /*5240*/  UMOV UR18, 0x0 ;  /* 0x0000000000127882 */ /* 0x000fe20000000000 */
[----:B------:R-:W-:Y:S01]  /*5250*/  UMOV UR19, 0x10000000 ;  /* 0x1000000000137882 */ /* 0x000fe20000000000 */
[----:B------:R-:W-:Y:S01]  /*5260*/  @!P4 R2UR UR9, R2 ;  /* 0x000000000209c2ca */ /* 0x000fe200000e0000 */
[----:B-1----:R-:W-:Y:S01]  /*5270*/  @!P4 IMAD.X R0, RZ, RZ, R33, P0 ;  /* 0x000000ffff00c224 */ /* 0x002fe200000e0621 */
[----:B------:R-:W-:Y:S01]  /*5280*/  @!UP1 UIADD3 UR10, UPT, UPT, UR34, 0x30, URZ ;  /* 0x00000030220a9890 */ /* 0x000fe2000fffe0ff */
[----:B------:R-:W-:Y:S01]  /*5290*/  ISETP.NE.AND P0, PT, R29, 0x2, PT ;  /* 0x000000021d00780c */ /* 0x000fe20003f05270 */
[----:B------:R-:W-:Y:S01]  /*52a0*/  UMOV UR11, UR35 ;  /* 0x00000023000b7c82 */ /* 0x000fe20008000000 */
[----:B------:R-:W-:Y:S01]  /*52b0*/  UMOV UR12, UR36 ;  /* 0x00000024000c7c82 */ /* 0x000fe20008000000 */
[----:B------:R-:W-:Y:S01]  /*52c0*/  @!P4 R2UR UR8, R0 ;  /* 0x000000000008c2ca */ /* 0x000fe200000e0000 */
[----:B------:R-:W-:Y:S01]  /*52d0*/  IMAD.IADD R15, R10, 0x1, R62 ;  /* 0x000000010a0f7824 */ /* 0x000fe200078e023e */
[----:B------:R-:W-:Y:S01]  /*52e0*/  @P3 R2UR UR36, R27 ;  /* 0x000000001b2432ca */ /* 0x000fe200000e0000 */
[----:B------:R-:W-:Y:S01]  /*52f0*/  IMAD.IADD R14, R11, 0x1, R63 ;  /* 0x000000010b0e7824 */ /* 0x000fe200078e023f */
[----:B------:R-:W-:Y:S02]  /*5300*/  SEL R0, RZ, 0x1, P0 ;  /* 0x00000001ff007807 */ /* 0x000fe40000000000 */
[----:B------:R-:W-:Y:S01]  /*5310*/  LOP3.LUT R30, R30, 0x1, RZ, 0x3c, !PT ;  /* 0x000000011e1e7812 */ /* 0x000fe200078e3cff */
[----:B------:R-:W-:Y:S01]  /*5320*/  IMAD.U32 R8, RZ, RZ, UR9 ;  /* 0x00000009ff087e24 */ /* 0x000fe2000f8e00ff */
[----:B------:R-:W-:Y:S01]  /*5330*/  @!UP1 UIADD3 UR9, UPT, UPT, UR7, 0xa8, URZ ;  /* 0x000000a807099890 */ /* 0x000fe2000fffe0ff */
[----:B------:R-:W-:Y:S02]  /*5340*/  LOP3.LUT R28, R28, R0, RZ, 0x3c, !PT ;  /* 0x000000001c1c7212 */ /* 0x000fe400078e3cff */
[----:B------:R-:W-:Y:S02]  /*5350*/  SEL R29, R29, RZ, P0 ;  /* 0x000000ff1d1d7207 */ /* 0x000fe40000000000 */
[----:B------:R-:W-:Y:S01]  /*5360*/  IMAD.U32 R9, RZ, RZ, UR8 ;  /* 0x00000008ff097e24 */ /* 0x000fe2000f8e00ff */
[----:B------:R-:W-:Y:S01]  /*5370*/  @!P4 R2UR UR14, R8 ;  /* 0x00000000080ec2ca */ /* 0x000fe200000e0000 */
[----:B------:R-:W-:Y:S01]  /*5380*/  @!UP1 UIADD3 UR8, UPT, UPT, UR7, 0x6200, URZ ;  /* 0x0000620007089890 */ /* 0x000fe2000fffe0ff */
[----:B------:R-:W-:Y:S02]  /*5390*/  VOTEU.ALL UP1, P4 ;  /* 0x0000000000ff7886 */ /* 0x000fe40002020000 */
[----:B------:R-:W-:Y:S11]  /*53a0*/  @!P4 R2UR UR15, R9 ;  /* 0x00000000090fc2ca */ /* 0x000ff600000e0000 */
[----:B------:R-:W-:Y:S02]  /*53b0*/  @!UPT UIADD3 URZ, UPT, UPT, URZ, URZ, URZ ;  /* 0x000000fffffff290 */ /* 0x000fe4000fffe0ff */
[----:B------:R2:W-:Y:S01]  /*53c0*/  @!UP1 UTMALDG.3D [UR8], [UR14], desc[UR18] ;  /* 0x000012080e0095b4 */ /* 0x0005e20008011000 */
[----:B------:R2:W-:Y:S01]  /*53d0*/  @!P4 SYNCS.ARRIVE.TRANS64.RED.A0TR RZ, [UR7+0xa8], R25 ;  /* 0x0000a819ffffc9a7 */ /* 0x0005e20008300407 */
[----:B------:R-:W-:Y:S01]  /*53e0*/  UPLOP3.LUT UP1, UPT, UPT, UPT, UPT, 0x80, 0x8 ;  /* 0x000000000008789c */ /* 0x000fe20003f2f070 */
[----:B------:R-:W-:Y:S01]  /*53f0*/  SYNCS.ARRIVE.TRANS64.RED.A1T0 RZ, [UR13], RZ ;  /* 0x000000ffffff79a7 */ /* 0x000fe2000810040d */
[----:B------:R-:W-:Y:S09]  /*5400*/  @P3 BRA `(.L_x_102) ;  /* 0xfffffff000a03947 */ /* 0x000ff2000383ffff */
[----:B------:R-:W-:-:S04]  /*5410*/  SHF.L.U32 R2, R30, 0x1f, RZ ;  /* 0x0000001f1e027819 */ /* 0x000fc800000006ff */
[----:B------:R-:W1:Y:S02]  /*5420*/  SYNCS.PHASECHK.TRANS64.TRYWAIT P0, [UR7+0xb0], R2 ;  /* 0x0000b002ff0075a7 */ /* 0x000e640008001107 */
[----:B-1----:R-:W-:Y:S05]  /*5430*/  @!P0 BRA `(.L_x_103) ;  /* 0x0000003800dc8947 */ /* 0x002fea0003800000 */
.L_x_206:
[----:B------:R-:W4:Y:S02]  /*5440*/  SYNCS.PHASECHK.TRANS64.TRYWAIT P0, [UR7+0xb8], R2 ;  /* 0x0000b802ff0075a7 */ /* 0x000f240008001107 */
[----:B----4-:R-:W-:Y:S05]  /*5450*/  @!P0 BRA `(.L_x_104) ;  /* 0x0000003800ec8947 */ /* 0x010fea0003800000 */
.L_x_208:
[----:B------:R-:W4:Y:S02]  /*5460*/  SYNCS.PHASECHK.TRANS64.TRYWAIT P0, [UR7+0xc0], R2 ;  /* 0x0000c002ff0075a7 */ /* 0x000f240008001107 */
[----:B----4-:R-:W-:Y:S05]  /*5470*/  @!P0 BRA `(.L_x_105) ;  /* 0x0000003800fc8947 */ /* 0x010fea0003800000 */
.L_x_210:
[----:B-1----:R-:W-:-:S07]  /*5480*/  MOV R0, UR7 ;  /* 0x0000000700007c02 */ /* 0x002fce0008000f00 */
.L_x_106:
[----:B-1----:R-:W-:-:S04]  /*5490*/  SHF.L.U32 R2, R30, 0x1f, RZ ;  /* 0x0000001f1e027819 */ /* 0x002fc800000006ff */
[----:B------:R1:W4:Y:S03]  /*54a0*/  SYNCS.PHASECHK.TRANS64.TRYWAIT P0, [R0+URZ+0xc8], R2 ;  /* 0x0000c802000075a7 */ /* 0x00032600080011ff */
[----:B----4-:R-:W-:Y:S05]  /*54b0*/  @!P0 NANOSLEEP.SYNCS 0x989680 ;  /* 0x009896800000895d */ /* 0x010fea0003900000 */
[----:B------:R-:W4:Y:S02]  /*54c0*/  @!P0 SYNCS.PHASECHK.TRANS64 P0, [R0+URZ+0xc8], R2 ;  /* 0x0000c802000085a7 */ /* 0x000f2400080010ff */
[----:B--2-4-:R-:W-:Y:S05]  /*54d0*/  @P0 EXIT ;  /* 0x000000000000094d */ /* 0x014fea0003800000 */
[----:B------:R-:W-:Y:S05]  /*54e0*/  BRA `(.L_x_106) ;  /* 0xfffffffc00e87947 */ /* 0x000fea000383ffff */
.L_x_91:
[----:B------:R-:W-:-:S06]  /*54f0*/  UISETP.GE.AND UP1, UPT, UR10, 0x4, UPT ;  /* 0x000000040a00788c */ /* 0x000fcc000bf26270 */
[----:B------:R-:W-:-:S13]  /*5500*/  PLOP3.LUT P0, PT, PT, PT, UP1, 0x80, 0x8 ;  /* 0x000000000008781c */ /* 0x000fda0003f0f018 */
[----:B------:R-:W-:Y:S05]  /*5510*/  @!P0 EXIT ;  /* 0x000000000000894d */ /* 0x000fea0003800000 */
[----:B------:R-:W-:Y:S01]  /*5520*/  BAR.SYNC.DEFER_BLOCKING 0x6, 0xa0 ;  /* 0x0182800000007b1d */ /* 0x000fe20000010000 */
[C---:B------:R-:W-:Y:S01]  /*5530*/  IMAD.SHL.U32 R2, R77.reuse, 0x10, RZ ;  /* 0x000000104d027824 */ /* 0x040fe200078e00ff */
[C---:B------:R-:W-:Y:S01]  /*5540*/  SHF.L.U32 R32, R77.reuse, 0x10, RZ ;  /* 0x000000104d207819 */ /* 0x040fe200000006ff */
[C---:B------:R-:W-:Y:S01]  /*5550*/  IMAD.SHL.U32 R76, R77.reuse, 0x2, RZ ;  /* 0x000000024d4c7824 */ /* 0x040fe200078e00ff */
[C---:B------:R-:W-:Y:S01]  /*5560*/  LOP3.LUT R78, R77.reuse, 0x60, RZ, 0xc0, !PT ;  /* 0x000000604d4e7812 */ /* 0x040fe200078ec0ff */
[----:B------:R-:W-:Y:S01]  /*5570*/  HFMA2 R73, -RZ, RZ, 0, 5.9604644775390625e-08 ;  /* 0x00000001ff497431 */ /* 0x000fe200000001ff */
[----:B------:R-:W-:Y:S02]  /*5580*/  UMOV UR48, 0x400 ;  /* 0x0000040000307882 */ /* 0x000fe40000000000 */
[----:B------:R-:W1:Y:S01]  /*5590*/  LDC R67, c[0x0][0x370] ;  /* 0x0000dc00ff437b82 */ /* 0x000e620000000800 */
[----:B------:R-:W-:Y:S01]  /*55a0*/  ULEA UR48, UR37, UR48, 0x18 ;  /* 0x0000003025307291 */ /* 0x000fe2000f8ec0ff */
[----:B------:R-:W-:Y:S01]  /*55b0*/  LOP3.LUT R3, R2, 0x60, RZ, 0xc0, !PT ;  /* 0x0000006002037812 */ /* 0x000fe200078ec0ff */
[----:B------:R-:W-:Y:S01]  /*55c0*/  HFMA2 R71, -RZ, RZ, 0, 0 ;  /* 0x00000000ff477431 */ /* 0x000fe200000001ff */
[----:B------:R-:W-:Y:S01]  /*55d0*/  LOP3.LUT R75, R77, 0x2, RZ, 0xc0, !PT ;  /* 0x000000024d4b7812 */ /* 0x000fe200078ec0ff */
[----:B------:R-:W-:Y:S01]  /*55e0*/  UIADD3 UR4, UPT, UPT, UR48, 0x200, URZ ;  /* 0x0000020030047890 */ /* 0x000fe2000fffe0ff */
[----:B------:R-:W-:Y:S01]  /*55f0*/  LOP3.LUT R76, R3, 0xc, R76, 0xf8, !PT ;  /* 0x0000000c034c7812 */ /* 0x000fe200078ef84c */
[----:B------:R-:W-:Y:S01]  /*5600*/  IMAD.MOV.U32 R31, RZ, RZ, RZ ;  /* 0x000000ffff1f7224 */ /* 0x000fe200078e00ff */
[----:B------:R-:W2:Y:S01]  /*5610*/  LDC R28, c[0x0][0xb0c] ;  /* 0x0002c300ff1c7b82 */ /* 0x000ea20000000800 */
[----:B------:R-:W-:Y:S01]  /*5620*/  LOP3.LUT R32, R32, 0x600000, RZ, 0xc0, !PT ;  /* 0x0060000020207812 */ /* 0x000fe200078ec0ff */
[----:B------:R-:W-:Y:S01]  /*5630*/  IMAD.MOV.U32 R81, RZ, RZ, RZ ;  /* 0x000000ffff517224 */ /* 0x000fe200078e00ff */
[----:B------:R-:W-:Y:S01]  /*5640*/  LOP3.LUT R76, R76, 0x790, R2, 0xf8, !PT ;  /* 0x000007904c4c7812 */ /* 0x000fe200078ef802 */
[----:B------:R-:W-:Y:S01]  /*5650*/  IMAD.U32 R69, RZ, RZ, UR4 ;  /* 0x00000004ff457e24 */ /* 0x000fe2000f8e00ff */
[----:B------:R-:W-:Y:S01]  /*5660*/  LOP3.LUT R77, R77, 0x4, RZ, 0xc0, !PT ;  /* 0x000000044d4d7812 */ /* 0x000fe200078ec0ff */
[----:B------:R-:W3:Y:S01]  /*5670*/  LDCU.64 UR52, c[0x0][0x348] ;  /* 0x00006900ff3477ac */ /* 0x000ee20008000a00 */
[----:B------:R-:W-:Y:S01]  /*5680*/  MOV R72, RZ ;  /* 0x000000ff00487202 */ /* 0x000fe20000000f00 */
[----:B------:R-:W4:Y:S01]  /*5690*/  LDC R65, c[0x0][0xb20] ;  /* 0x0002c800ff417b82 */ /* 0x000f220000000800 */
[----:B------:R-:W3:Y:S01]  /*56a0*/  LDS R0, [UR48+0x190] ;  /* 0x00019030ff007984 */ /* 0x000ee20008000800 */
[----:B------:R-:W-:Y:S01]  /*56b0*/  IMAD R76, R76, 0x4, R69 ;  /* 0x000000044c4c7824 */ /* 0x000fe200078e0245 */
[----:B------:R-:W1:Y:S03]  /*56c0*/  LDCU.64 UR38, c[0x0][0x888] ;  /* 0x00011100ff2677ac */ /* 0x000e660008000a00 */
[--C-:B------:R-:W-:Y:S01]  /*56d0*/  IMAD R75, R75, -0x10, R76.reuse ;  /* 0xfffffff04b4b7824 */ /* 0x100fe200078e024c */
[----:B------:R-:W1:Y:S01]  /*56e0*/  LDCU.64 UR44, c[0x0][0x890] ;  /* 0x00011200ff2c77ac */ /* 0x000e620008000a00 */
[----:B------:R-:W1:Y:S01]  /*56f0*/  LDC R27, c[0x0][0xb30] ;  /* 0x0002cc00ff1b7b82 */ /* 0x000e620000000800 */
[----:B------:R-:W-:Y:S01]  /*5700*/  IMAD R74, R77, -0x10, R76 ;  /* 0xfffffff04d4a7824 */ /* 0x000fe200078e024c */
[----:B------:R-:W-:Y:S01]  /*5710*/  UMOV UR49, URZ ;  /* 0x000000ff00317c82 */ /* 0x000fe20008000000 */
[----:B------:R-:W-:-:S05]  /*5720*/  UMOV UR51, URZ ;  /* 0x000000ff00337c82 */ /* 0x000fca0008000000 */
[----:B------:R-:W1:Y:S08]  /*5730*/  LDC.64 R60, c[0x0][0xb10] ;  /* 0x0002c400ff3c7b82 */ /* 0x000e700000000a00 */
[----:B------:R-:W1:Y:S08]  /*5740*/  LDC.64 R24, c[0x0][0xb18] ;  /* 0x0002c600ff187b82 */ /* 0x000e700000000a00 */
[----:B------:R-:W1:Y:S08]  /*5750*/  LDC.64 R22, c[0x0][0xb28] ;  /* 0x0002ca00ff167b82 */ /* 0x000e700000000a00 */
[----:B------:R-:W1:Y:S01]  /*5760*/  LDC.64 R58, c[0x0][0x8b0] ;  /* 0x00022c00ff3a7b82 */ /* 0x000e620000000a00 */
[----:B---3--:R-:W-:-:S07]  /*5770*/  IMAD.IADD R32, R0, 0x1, R32 ;  /* 0x0000000100207824 */ /* 0x008fce00078e0220 */
[----:B------:R-:W3:Y:S08]  /*5780*/  LDC.64 R56, c[0x0][0x8a8] ;  /* 0x00022a00ff387b82 */ /* 0x000ef00000000a00 */
[----:B--2-4-:R-:W1:Y:S02]  /*5790*/  LDC R66, c[0x0][0x374] ;  /* 0x0000dd00ff427b82 */ /* 0x014e640000000800 */
.L_x_150:
[----:B------:R-:W-:Y:S02]  /*57a0*/  LEA R0, R81, UR48, 0x3 ;  /* 0x0000003051007c11 */ /* 0x000fe4000f8e18ff */
[----:B------:R-:W-:Y:S02]  /*57b0*/  SHF.L.U32 R2, R71, 0x1f, RZ ;  /* 0x0000001f47027819 */ /* 0x000fe400000006ff */
[----:B------:R-:W-:Y:S02]  /*57c0*/  LEA R16, R81, UR48, 0x4 ;  /* 0x0000003051107c11 */ /* 0x000fe4000f8e20ff */
[----:B------:R-:W2:Y:S02]  /*57d0*/  SYNCS.PHASECHK.TRANS64.TRYWAIT P0, [R0+URZ+0xe0], R2 ;  /* 0x0000e002000075a7 */ /* 0x000ea400080011ff */
[----:B--23--:R-:W-:Y:S05]  /*57e0*/  @!P0 BRA `(.L_x_107) ;  /* 0x0000003800388947 */ /* 0x00cfea0003800000 */
.L_x_211:
[----:B------:R-:W4:Y:S01]  /*57f0*/  LDC.64 R10, c[0x0][0xb10] ;  /* 0x0002c400ff0a7b82 */ /* 0x000f220000000a00 */
[----:B------:R-:W3:Y:S01]  /*5800*/  LDS.128 R16, [R16+0x170] ;  /* 0x0001700010107984 */ /* 0x000ee20000000c00 */
[----:B-1----:R-:W-:Y:S01]  /*5810*/  ISETP.NE.AND P1, PT, R27, 0x1, PT ;  /* 0x000000011b00780c */ /* 0x002fe20003f25270 */
[----:B--2---:R-:W-:Y:S01]  /*5820*/  VIADD R0, R0, 0xf0 ;  /* 0x000000f000007836 */ /* 0x004fe20000000000 */
[----:B------:R-:W-:Y:S04]  /*5830*/  ISETP.GE.AND P0, PT, R26, 0x1, PT ;  /* 0x000000011a00780c */ /* 0x000fe80003f06270 */
[----:B------:R-:W1:Y:S01]  /*5840*/  LDC.64 R8, c[0x0][0xb18] ;  /* 0x0002c600ff087b82 */ /* 0x000e620000000a00 */
[----:B------:R-:W-:Y:S01]  /*5850*/  PRMT R0, RZ, 0x654, R0 ;  /* 0x00000654ff007816 */ /* 0x000fe20000000000 */
[----:B------:R-:W-:Y:S01]  /*5860*/  @!PT LDS RZ, [RZ] ;  /* 0x00000000fffff984 */ /* 0x000fe20000000800 */
[----:B------:R-:W-:Y:S01]  /*5870*/  @!PT LDS RZ, [RZ] ;  /* 0x00000000fffff984 */ /* 0x000fe20000000800 */
[----:B------:R-:W-:Y:S01]  /*5880*/  @!PT LDS RZ, [RZ] ;  /* 0x00000000fffff984 */ /* 0x000fe20000000800 */
[----:B------:R-:W-:Y:S01]  /*5890*/  @!PT LDS RZ, [RZ] ;  /* 0x00000000fffff984 */ /* 0x000fe20000000800 */
[----:B------:R2:W-:Y:S06]  /*58a0*/  MEMBAR.ALL.CTA ;  /* 0x0000000000007992 */ /* 0x0005ec0000008000 */
[----:B--2---:R-:W2:Y:S01]  /*58b0*/  FENCE.VIEW.ASYNC.S ;  /* 0x00000000000073c6 */ /* 0x004ea20000000000 */
[----:B------:R-:W1:Y:S08]  /*58c0*/  @!P1 LDC R12, c[0x0][0xb20] ;  /* 0x0002c800ff0c9b82 */ /* 0x000e700000000800 */
[----:B------:R-:W1:Y:S01]  /*58d0*/  @!P1 LDC R7, c[0x0][0xb0c] ;  /* 0x0002c300ff079b82 */ /* 0x000e620000000800 */
[----:B--2---:R2:W-:Y:S01]  /*58e0*/  SYNCS.ARRIVE.TRANS64.RED.A1T0 RZ, [R0+URZ], RZ ;  /* 0x000000ff00ff79a7 */ /* 0x0045e200081004ff */
[----:B---3--:R-:W-:Y:S04]  /*58f0*/  LOP3.LUT P4, RZ, R18, 0x1, RZ, 0xc0, !PT ;  /* 0x0000000112ff7812 */ /* 0x008fe8000788c0ff */
[----:B------:R-:W-:Y:S09]  /*5900*/  P2R R79, PR, RZ, 0x10 ;  /* 0x00000010ff4f7803 */ /* 0x000ff20000000000 */
[----:B------:R-:W-:Y:S02]  /*5910*/  @P4 MOV R30, R16 ;  /* 0x00000010001e4202 */ /* 0x000fe40000000f00 */
[----:B------:R-:W-:Y:S01]  /*5920*/  @P4 LOP3.LUT R29, R17, 0xffff, RZ, 0xc0, !PT ;  /* 0x0000ffff111d4812 */ /* 0x000fe200078ec0ff */
[----:B--2-4-:R-:W-:Y:S06]  /*5930*/  @!P0 BRA `(.L_x_108) ;  /* 0x0000000000a48947 */ /* 0x014fec0003800000 */
[----:B------:R-:W-:Y:S01]  /*5940*/  IMAD.HI.U32 R0, R66, R25, RZ ;  /* 0x0000001942007227 */ /* 0x000fe200078e00ff */
[----:B------:R-:W-:Y:S02]  /*5950*/  ISETP.NE.AND P0, PT, R24, 0x1, PT ;  /* 0x000000011800780c */ /* 0x000fe40003f05270 */
[----:B------:R-:W-:Y:S01]  /*5960*/  ISETP.NE.AND P2, PT, R26, 0x1, PT ;  /* 0x000000011a00780c */ /* 0x000fe20003f45270 */
[----:B------:R-:W-:Y:S01]  /*5970*/  IMAD.HI.U32 R4, R67, R60, RZ ;  /* 0x0000003c43047227 */ /* 0x000fe200078e00ff */
[----:B------:R-:W-:Y:S02]  /*5980*/  SHF.R.U32.HI R0, RZ, R65, R0 ;  /* 0x00000041ff007219 */ /* 0x000fe40000011600 */
[----:B------:R-:W-:Y:S01]  /*5990*/  ISETP.NE.AND P3, PT, R28, 0x1, PT ;  /* 0x000000011c00780c */ /* 0x000fe20003f65270 */
[----:B------:R-:W-:Y:S01]  /*59a0*/  IMAD.HI.U32 R6, R29, R25, RZ ;  /* 0x000000191d067227 */ /* 0x000fe200078e00ff */
[-C--:B------:R-:W-:Y:S02]  /*59b0*/  SHF.R.U32.HI R4, RZ, R61.reuse, R4 ;  /* 0x0000003dff047219 */ /* 0x080fe40000011604 */
[----:B------:R-:W-:Y:S01]  /*59c0*/  SEL R0, R66, R0, !P0 ;  /* 0x0000000042007207 */ /* 0x000fe20004000000 */
[----:B------:R-:W-:Y:S01]  /*59d0*/  IMAD.HI.U32 R5, R30, R60, RZ ;  /* 0x0000003c1e057227 */ /* 0x000fe200078e00ff */
[----:B------:R-:W-:Y:S03]  /*59e0*/  SEL R4, R67, R4, !P3 ;  /* 0x0000000443047207 */ /* 0x000fe60005800000 */
[-C--:B------:R-:W-:Y:S01]  /*59f0*/  IMAD.HI.U32 R3, R0, R22.reuse, RZ ;  /* 0x0000001600037227 */ /* 0x080fe200078e00ff */
[----:B------:R-:W-:Y:S03]  /*5a00*/  SHF.R.U32.HI R5, RZ, R61, R5 ;  /* 0x0000003dff057219 */ /* 0x000fe60000011605 */
[----:B------:R-:W-:Y:S01]  /*5a10*/  IMAD.HI.U32 R2, R4, R22, RZ ;  /* 0x0000001604027227 */ /* 0x000fe200078e00ff */
[----:B------:R-:W-:Y:S02]  /*5a20*/  @P2 SHF.R.U32.HI R0, RZ, R23, R3 ;  /* 0x00000017ff002219 */ /* 0x000fe40000011603 */
[----:B------:R-:W-:Y:S02]  /*5a30*/  SHF.R.U32.HI R3, RZ, R65, R6 ;  /* 0x00000041ff037219 */ /* 0x000fe40000011606 */
[----:B------:R-:W-:Y:S01]  /*5a40*/  @P2 SHF.R.U32.HI R4, RZ, R23, R2 ;  /* 0x00000017ff042219 */ /* 0x000fe20000011602 */
[----:B------:R-:W-:Y:S01]  /*5a50*/  IMAD R0, R26, R0, RZ ;  /* 0x000000001a007224 */ /* 0x000fe200078e02ff */
[----:B------:R-:W-:Y:S02]  /*5a60*/  SEL R3, R29, R3, !P0 ;  /* 0x000000031d037207 */ /* 0x000fe40004000000 */
[----:B------:R-:W-:Y:S01]  /*5a70*/  SEL R2, R30, R5, !P3 ;  /* 0x000000051e027207 */ /* 0x000fe20005800000 */
[----:B------:R-:W-:Y:S01]  /*5a80*/  IMAD R5, R26, R4, RZ ;  /* 0x000000041a057224 */ /* 0x000fe200078e02ff */
[C---:B------:R-:W-:Y:S01]  /*5a90*/  ISETP.GE.AND P0, PT, R3.reuse, R0, PT ;  /* 0x000000000300720c */ /* 0x040fe20003f06270 */
[C---:B------:R-:W-:Y:S03]  /*5aa0*/  IMAD.HI.U32 R0, R3.reuse, R22, RZ ;  /* 0x0000001603007227 */ /* 0x040fe600078e00ff */
[C---:B------:R-:W-:Y:S02]  /*5ab0*/  ISETP.GE.OR P0, PT, R2.reuse, R5, P0 ;  /* 0x000000050200720c */ /* 0x040fe40000706670 */
[----:B------:R-:W-:Y:S04]  /*5ac0*/  SHF.R.U32.HI R0, RZ, R23, R0 ;  /* 0x00000017ff007219 */ /* 0x000fe80000011600 */
[C---:B------:R-:W-:Y:S05]  /*5ad0*/  SEL R6, R3.reuse, R0, !P2 ;  /* 0x0000000003067207 */ /* 0x040fea0005000000 */
        /* <DEDUP_REMOVED lines=14> */
[----:B------:R-:W-:Y:S07]  /*5bc0*/  IMAD R29, R3, R24, R29 ;  /* 0x00000018031d7224 */ /* 0x000fee00078e021d */
.L_x_108:
[----:B-1----:R-:W-:Y:S01]  /*5bd0*/  @!P1 ISETP.NE.AND P0, PT, R8, 0x1, PT ;  /* 0x000000010800980c */ /* 0x002fe20003f05270 */
[----:B------:R-:W-:Y:S01]  /*5be0*/  @!P1 IMAD.HI.U32 R2, R29, R9, RZ ;  /* 0x000000091d029227 */ /* 0x000fe200078e00ff */
[----:B------:R-:W-:Y:S01]  /*5bf0*/  R2UR UR42, R14 ;  /* 0x000000000e2a72ca */ /* 0x000fe200000e0000 */
[----:B------:R-:W-:Y:S01]  /*5c00*/  BSSY.RECONVERGENT B6, `(.L_x_109) ;  /* 0x0000031000067945 */ /* 0x000fe20003800200 */
[----:B------:R-:W-:Y:S01]  /*5c10*/  R2UR UR41, R15 ;  /* 0x000000000f2972ca */ /* 0x000fe200000e0000 */
[C---:B------:R-:W-:Y:S01]  /*5c20*/  @!P1 IMAD.HI.U32 R0, R30.reuse, R10, RZ ;  /* 0x0000000a1e009227 */ /* 0x040fe200078e00ff */
[----:B------:R-:W-:Y:S02]  /*5c30*/  @!P1 SHF.R.U32.HI R2, RZ, R12, R2 ;  /* 0x0000000cff029219 */ /* 0x000fe40000011602 */
[----:B------:R-:W-:Y:S01]  /*5c40*/  @!P1 ISETP.NE.AND P2, PT, R7, 0x1, PT ;  /* 0x000000010700980c */ /* 0x000fe20003f45270 */
[----:B------:R-:W-:Y:S01]  /*5c50*/  VIADD R81, R81, 0x1 ;  /* 0x0000000151517836 */ /* 0x000fe20000000000 */
[----:B------:R-:W-:Y:S02]  /*5c60*/  @!P1 SEL R2, R29, R2, !P0 ;  /* 0x000000021d029207 */ /* 0x000fe40004000000 */
[----:B------:R-:W-:Y:S02]  /*5c70*/  @!P1 SHF.R.U32.HI R0, RZ, R11, R0 ;  /* 0x0000000bff009219 */ /* 0x000fe40000011600 */
[----:B------:R-:W-:Y:S01]  /*5c80*/  LOP3.LUT P0, RZ, R69, 0x1b0, RZ, 0xc0, !PT ;  /* 0x000001b045ff7812 */ /* 0x000fe2000780c0ff */
[----:B------:R-:W-:Y:S01]  /*5c90*/  USHF.L.U32 UR42, UR42, 0x7, URZ ;  /* 0x000000072a2a7899 */ /* 0x000fe200080006ff */
[----:B------:R-:W-:Y:S01]  /*5ca0*/  @!P1 SEL R3, R30, R0, !P2 ;  /* 0x000000001e039207 */ /* 0x000fe20005000000 */
[----:B------:R-:W-:Y:S01]  /*5cb0*/  USHF.L.U32 UR41, UR41, 0x6, URZ ;  /* 0x0000000629297899 */ /* 0x000fe200080006ff */
[----:B------:R-:W-:Y:S03]  /*5cc0*/  @P4 SHF.R.U32.HI R70, RZ, 0x10, R17 ;  /* 0x00000010ff464819 */ /* 0x000fe60000011611 */
[----:B------:R-:W-:Y:S02]  /*5cd0*/  @!P1 IMAD.IADD R0, R2, 0x1, -R3 ;  /* 0x0000000102009824 */ /* 0x000fe400078e0a03 */
[----:B------:R-:W-:Y:S02]  /*5ce0*/  @!P1 IMAD.IADD R2, R3, 0x1, -R2 ;  /* 0x0000000103029824 */ /* 0x000fe400078e0a02 */
[----:B------:R-:W-:Y:S02]  /*5cf0*/  @!P1 IMAD R30, R0, R7, R30 ;  /* 0x00000007001e9224 */ /* 0x000fe400078e021e */
[----:B------:R-:W-:Y:S01]  /*5d00*/  @!P1 IMAD R29, R2, R8, R29 ;  /* 0x00000008021d9224 */ /* 0x000fe200078e021d */
[----:B------:R-:W-:Y:S06]  /*5d10*/  @!P0 BRA `(.L_x_110) ;  /* 0x00000000007c8947 */ /* 0x000fec0003800000 */
[----:B------:R-:W1:Y:S01]  /*5d20*/  LDCU.64 UR8, c[0x4][0x80] ;  /* 0x01001000ff0877ac */ /* 0x000e620008000a00 */
[----:B------:R-:W-:Y:S01]  /*5d30*/  MOV R2, 0x0 ;  /* 0x0000000000027802 */ /* 0x000fe20000000f00 */
[----:B------:R-:W-:Y:S02]  /*5d40*/  HFMA2 R12, -RZ, RZ, 0, 5.9604644775390625e-08 ;  /* 0x00000001ff0c7431 */ /* 0x000fe400000001ff */
[----:B------:R-:W-:Y:S01]  /*5d50*/  IMAD.MOV.U32 R8, RZ, RZ, 0x70 ;  /* 0x00000070ff087424 */ /* 0x000fe200078e00ff */
[----:B------:R2:W3:Y:S01]  /*5d60*/  LDC.64 R14, c[0x4][R2] ;  /* 0x01000000020e7b82 */ /* 0x0004e20000000a00 */
[----:B------:R-:W4:Y:S01]  /*5d70*/  LDCU.64 UR6, c[0x4][0x88] ;  /* 0x01001100ff0677ac */ /* 0x000f220008000a00 */
[----:B------:R-:W-:Y:S01]  /*5d80*/  IMAD.MOV.U32 R13, RZ, RZ, RZ ;  /* 0x000000ffff0d7224 */ /* 0x000fe200078e00ff */
[----:B------:R-:W2:Y:S01]  /*5d90*/  LDCU.64 UR4, c[0x4][0x8] ;  /* 0x01000100ff0477ac */ /* 0x000ea20008000a00 */
[----:B-1----:R-:W-:Y:S01]  /*5da0*/  MOV R5, UR9 ;  /* 0x0000000900057c02 */ /* 0x002fe20008000f00 */
[----:B------:R-:W-:Y:S01]  /*5db0*/  IMAD.U32 R4, RZ, RZ, UR8 ;  /* 0x00000008ff047e24 */ /* 0x000fe2000f8e00ff */
[----:B----4-:R-:W-:Y:S01]  /*5dc0*/  MOV R7, UR7 ;  /* 0x0000000700077c02 */ /* 0x010fe20008000f00 */
[----:B------:R-:W-:Y:S01]  /*5dd0*/  IMAD.U32 R6, RZ, RZ, UR6 ;  /* 0x00000006ff067e24 */ /* 0x000fe2000f8e00ff */
[----:B--2---:R-:W-:Y:S01]  /*5de0*/  MOV R11, UR5 ;  /* 0x00000005000b7c02 */ /* 0x004fe20008000f00 */
[----:B------:R-:W-:Y:S02]  /*5df0*/  IMAD.U32 R10, RZ, RZ, UR4 ;  /* 0x00000004ff0a7e24 */ /* 0x000fe4000f8e00ff */
[----:B------:R-:W-:Y:S07]  /*5e00*/  LEPC R20, `(.L_x_111) ;  /* 0x000000001014794e */ /* 0x000fee0000000000 */
[----:B---3-5:R-:W-:Y:S05]  /*5e10*/  CALL.ABS.NOINC R14 ;  /* 0x000000000e007343 */ /* 0x028fea0003c00000 */
.L_x_111:
[----:B------:R-:W1:Y:S01]  /*5e20*/  LDCU.64 UR8, c[0x4][0x80] ;  /* 0x01001000ff0877ac */ /* 0x000e620008000a00 */
[----:B------:R-:W2:Y:S01]  /*5e30*/  LDC.64 R2, c[0x4][R2] ;  /* 0x0100000002027b82 */ /* 0x000ea20000000a00 */
[----:B------:R-:W-:Y:S02]  /*5e40*/  HFMA2 R12, -RZ, RZ, 0, 5.9604644775390625e-08 ;  /* 0x00000001ff0c7431 */ /* 0x000fe400000001ff */
[----:B------:R-:W-:Y:S02]  /*5e50*/  IMAD.MOV.U32 R8, RZ, RZ, 0x70 ;  /* 0x00000070ff087424 */ /* 0x000fe400078e00ff */
[----:B------:R-:W-:Y:S01]  /*5e60*/  IMAD.MOV.U32 R13, RZ, RZ, RZ ;  /* 0x000000ffff0d7224 */ /* 0x000fe200078e00ff */
[----:B------:R-:W3:Y:S01]  /*5e70*/  LDCU.64 UR6, c[0x4][0x88] ;  /* 0x01001100ff0677ac */ /* 0x000ee20008000a00 */
[----:B------:R-:W4:Y:S01]  /*5e80*/  LDCU.64 UR4, c[0x4][0x8] ;  /* 0x01000100ff0477ac */ /* 0x000f220008000a00 */
[----:B-1----:R-:W-:Y:S02]  /*5e90*/  MOV R4, UR8 ;  /* 0x0000000800047c02 */ /* 0x002fe40008000f00 */
[----:B------:R-:W-:Y:S02]  /*5ea0*/  MOV R5, UR9 ;  /* 0x0000000900057c02 */ /* 0x000fe40008000f00 */
[----:B---3--:R-:W-:Y:S01]  /*5eb0*/  MOV R7, UR7 ;  /* 0x0000000700077c02 */ /* 0x008fe20008000f00 */
[----:B------:R-:W-:Y:S01]  /*5ec0*/  IMAD.U32 R6, RZ, RZ, UR6 ;  /* 0x00000006ff067e24 */ /* 0x000fe2000f8e00ff */
[----:B----4-:R-:W-:Y:S01]  /*5ed0*/  MOV R11, UR5 ;  /* 0x00000005000b7c02 */ /* 0x010fe20008000f00 */
[----:B------:R-:W-:Y:S02]  /*5ee0*/  IMAD.U32 R10, RZ, RZ, UR4 ;  /* 0x00000004ff0a7e24 */ /* 0x000fe4000f8e00ff */
[----:B------:R-:W-:Y:S07]  /*5ef0*/  LEPC R20, `(.L_x_110) ;  /* 0x000000001014794e */ /* 0x000fee0000000000 */
[----:B--2---:R-:W-:Y:S05]  /*5f00*/  CALL.ABS.NOINC R2 ;  /* 0x0000000002007343 */ /* 0x004fea0003c00000 */
.L_x_110:
[----:B------:R-:W-:Y:S05]  /*5f10*/  BSYNC.RECONVERGENT B6 ;  /* 0x0000000000067941 */ /* 0x000fea0003800200 */
.L_x_109:
[----:B------:R-:W-:Y:S01]  /*5f20*/  ISETP.NE.U32.AND P4, PT, R58, RZ, PT ;  /* 0x000000ff3a00720c */ /* 0x000fe20003f85070 */
[----:B------:R-:W-:Y:S01]  /*5f30*/  UISETP.NE.AND UP2, UPT, UR50, URZ, UPT ;  /* 0x000000ff3200728c */ /* 0x000fe2000bf45270 */
[----:B------:R-:W-:Y:S01]  /*5f40*/  ISETP.NE.U32.AND P2, PT, RZ, UR38, PT ;  /* 0x00000026ff007c0c */ /* 0x000fe2000bf45070 */
[----:B------:R-:W-:Y:S01]  /*5f50*/  UISETP.NE.U32.AND UP1, UPT, UR44, URZ, UPT ;  /* 0x000000ff2c00728c */ /* 0x000fe2000bf25070 */
[----:B------:R-:W-:Y:S01]  /*5f60*/  ISETP.NE.AND.EX P4, PT, R59, RZ, PT, P4 ;  /* 0x000000ff3b00720c */ /* 0x000fe20003f85340 */
[----:B------:R-:W-:Y:S01]  /*5f70*/  UPLOP3.LUT UP0, UPT, UPT, UPT, UPT, 0x40, 0x4 ;  /* 0x000000000004789c */ /* 0x000fe20003f0e870 */
[----:B------:R-:W-:Y:S01]  /*5f80*/  ISETP.NE.AND.EX P2, PT, RZ, UR39, PT, P2 ;  /* 0x00000027ff007c0c */ /* 0x000fe2000bf45320 */
[----:B------:R-:W-:Y:S01]  /*5f90*/  UISETP.NE.AND.EX UP1, UPT, UR45, URZ, UPT, UP1 ;  /* 0x000000ff2d00728c */ /* 0x000fe2000bf25310 */
[----:B------:R-:W-:Y:S04]  /*5fa0*/  PLOP3.LUT P1, PT, PT, PT, UP2, 0x80, 0x8 ;  /* 0x000000000008781c */ /* 0x000fe80003f2f028 */
[----:B------:R-:W-:Y:S06]  /*5fb0*/  @UP2 UPLOP3.LUT UP0, UPT, UPT, UPT, UP1, 0x80, 0x8 ;  /* 0x000000000008289c */ /* 0x000fec0003f0f010 */
[----:B------:R-:W-:Y:S01]  /*5fc0*/  PLOP3.LUT P0, PT, PT, PT, UP0, 0x80, 0x8 ;  /* 0x000000000008781c */ /* 0x000fe20003f0f008 */
[----:B------:R-:W-:Y:S01]  /*5fd0*/  @!UPT UIADD3 URZ, UPT, UPT, URZ, URZ, URZ ;  /* 0x000000fffffff290 */ /* 0x000fe2000fffe0ff */
[----:B------:R-:W-:Y:S11]  /*5fe0*/  BRA.U !UP1, `(.L_x_112) ;  /* 0x0000000109387547 */ /* 0x000ff6000b800000 */
[----:B------:R-:W-:Y:S01]  /*5ff0*/  UISETP.NE.U32.AND UP0, UPT, UR38, URZ, UPT ;  /* 0x000000ff2600728c */ /* 0x000fe2000bf05070 */
[----:B------:R-:W-:Y:S02]  /*6000*/  HFMA2 R0, -RZ, RZ, 0, 5.9604644775390625e-08 ;  /* 0x00000001ff007431 */ /* 0x000fe400000001ff */
[----:B------:R-:W-:Y:S01]  /*6010*/  IMAD.MOV.U32 R64, RZ, RZ, 0x1 ;  /* 0x00000001ff407424 */ /* 0x000fe200078e00ff */
[----:B------:R-:W-:Y:S06]  /*6020*/  UISETP.NE.AND.EX UP0, UPT, UR39, URZ, UPT, UP0 ;  /* 0x000000ff2700728c */ /* 0x000fec000bf05300 */
[----:B------:R-:W-:Y:S05]  /*6030*/  PLOP3.LUT P3, PT, PT, PT, UP0, 0x80, 0x8 ;  /* 0x000000000008781c */ /* 0x000fea0003f6f008 */
[----:B------:R-:W1:Y:S01]  /*6040*/  @UP0 LDCU.64 UR6, c[0x0][0x888] ;  /* 0x00011100ff0607ac */ /* 0x000e620008000a00 */
[----:B------:R-:W-:Y:S07]  /*6050*/  @UP0 UIMAD UR4, UR36, UR44, URZ ;  /* 0x0000002c240402a4 */ /* 0x000fee000f8e02ff */
[----:B------:R-:W-:Y:S01]  /*6060*/  @!P3 PRMT R64, R0, 0x7610, R64 ;  /* 0x000076100040b816 */ /* 0x000fe20000000040 */
[----:B-1----:R-:W-:Y:S03]  /*6070*/  @UP0 UIMAD.WIDE UR6, UR4, 0x4, UR6 ;  /* 0x00000004040608a5 */ /* 0x002fe6000f8e0206 */
[----:B------:R-:W1:Y:S03]  /*6080*/  @!UP0 LDCU UR4, c[0x0][0x880] ;  /* 0x00011000ff0487ac */ /* 0x000e660008000800 */
[----:B------:R-:W-:Y:S01]  /*6090*/  IMAD.U32 R2, RZ, RZ, UR6 ;  /* 0x00000006ff027e24 */ /* 0x000fe2000f8e00ff */
[----:B------:R-:W-:Y:S05]  /*60a0*/  MOV R3, UR7 ;  /* 0x0000000700037c02 */ /* 0x000fea0008000f00 */
[----:B-----5:R2:W5:Y:S02]  /*60b0*/  @P3 LDG.E R35, desc[UR46][R2.64] ;  /* 0x0000002e02233981 */ /* 0x020564000c1e1900 */
[----:B-12---:R-:W-:Y:S02]  /*60c0*/  @!P3 IMAD.U32 R35, RZ, RZ, UR4 ;  /* 0x00000004ff23be24 */ /* 0x006fe4000f8e00ff */
.L_x_112:
[----:B------:R-:W-:Y:S05]  /*60d0*/  @!P4 BRA `(.L_x_113) ;  /* 0x000000000020c947 */ /* 0x000fea0003800000 */
[----:B------:R-:W-:Y:S04]  /*60e0*/  ISETP.NE.U32.AND P3, PT, R56, RZ, PT ;  /* 0x000000ff3800720c */ /* 0x000fe80003f65070 */
[----:B------:R-:W-:Y:S11]  /*60f0*/  ISETP.NE.AND.EX P3, PT, R57, RZ, PT, P3 ;  /* 0x000000ff3900720c */ /* 0x000ff60003f65330 */
[----:B------:R-:W-:Y:S02]  /*6100*/  @!UPT UIADD3 URZ, UPT, UPT, URZ, URZ, URZ ;  /* 0x000000fffffff290 */ /* 0x000fe4000fffe0ff */
[----:B------:R-:W1:Y:S01]  /*6110*/  @P3 LDC.64 R2, c[0x0][0x8a8] ;  /* 0x00022a00ff023b82 */ /* 0x000e620000000a00 */
[----:B------:R-:W-:Y:S04]  /*6120*/  @P3 IMAD R0, R58, UR36, RZ ;  /* 0x000000243a003c24 */ /* 0x000fe8000f8e02ff */
[----:B-1----:R-:W-:Y:S05]  /*6130*/  @P3 IMAD.WIDE R2, R0, 0x4, R2 ;  /* 0x0000000400023825 */ /* 0x002fea00078e0202 */
[----:B-----5:R1:W5:Y:S02]  /*6140*/  @P3 LDG.E R33, desc[UR46][R2.64] ;  /* 0x0000002e02213981 */ /* 0x020364000c1e1900 */
[----:B-1----:R-:W2:Y:S02]  /*6150*/  @!P3 LDC R33, c[0x0][0x8a0] ;  /* 0x00022800ff21bb82 */ /* 0x002ea40000000800 */
.L_x_113:
[----:B-----5:R-:W-:Y:S01]  /*6160*/  FSETP.NEU.AND P3, PT, R35, RZ, PT ;  /* 0x000000ff2300720b */ /* 0x020fe20003f6d000 */
[----:B------:R-:W-:Y:S01]  /*6170*/  BSSY B1, `(.L_x_114) ;  /* 0x0000039000017945 */ /* 0x000fe20003800000 */
[----:B------:R-:W-:Y:S01]  /*6180*/  SEL R3, RZ, 0xffffffff, P2 ;  /* 0xffffffffff037807 */ /* 0x000fe20001000000 */
[----:B------:R-:W-:Y:S01]  /*6190*/  IMAD.MOV.U32 R86, RZ, RZ, 0x1 ;  /* 0x00000001ff567424 */ /* 0x000fe200078e00ff */
[----:B------:R-:W-:Y:S01]  /*61a0*/  @P1 LOP3.LUT P2, RZ, R64, 0xff, RZ, 0xc0, !PT ;  /* 0x000000ff40ff1812 */ /* 0x000fe2000784c0ff */
[----:B------:R-:W-:Y:S01]  /*61b0*/  IMAD R34, R31, 0x40, R32 ;  /* 0x000000401f227824 */ /* 0x000fe200078e0220 */
[----:B------:R-:W-:Y:S01]  /*61c0*/  @P1 SEL R0, RZ, 0xffffffff, P3 ;  /* 0xffffffffff001807 */ /* 0x000fe20001800000 */
[----:B------:R-:W-:Y:S01]  /*61d0*/  IMAD R82, R77, -0x10, R75 ;  /* 0xfffffff04d527824 */ /* 0x000fe200078e024b */
[----:B------:R-:W-:Y:S01]  /*61e0*/  LOP3.LUT R73, R73, 0x1, RZ, 0x3c, !PT ;  /* 0x0000000149497812 */ /* 0x000fe200078e3cff */
[----:B------:R-:W-:Y:S01]  /*61f0*/  IMAD.MOV.U32 R85, RZ, RZ, RZ ;  /* 0x000000ffff557224 */ /* 0x000fe200078e00ff */
[----:B------:R-:W-:Y:S02]  /*6200*/  @P0 SEL R0, R3, R0, !P2 ;  /* 0x0000000003000207 */ /* 0x000fe40005000000 */
[----:B------:R-:W-:Y:S02]  /*6210*/  CS2R R54, SRZ ;  /* 0x0000000000367805 */ /* 0x000fe4000001ff00 */
[----:B------:R-:W-:Y:S02]  /*6220*/  LEA R84, R31, UR48, 0x3 ;  /* 0x000000301f547c11 */ /* 0x000fe4000f8e18ff */
[----:B------:R-:W-:Y:S02]  /*6230*/  CS2R R52, SRZ ;  /* 0x0000000000347805 */ /* 0x000fe4000001ff00 */
[----:B------:R-:W-:Y:S02]  /*6240*/  @P1 LOP3.LUT R0, R0, 0x1, RZ, 0xc0, !PT ;  /* 0x0000000100001812 */ /* 0x000fe400078ec0ff */
[----:B------:R-:W-:Y:S02]  /*6250*/  CS2R R50, SRZ ;  /* 0x0000000000327805 */ /* 0x000fe4000001ff00 */
[----:B------:R-:W-:Y:S02]  /*6260*/  PLOP3.LUT P2, PT, PT, PT, UP1, 0x80, 0x8 ;  /* 0x000000000008781c */ /* 0x000fe40003f4f018 */
[----:B------:R-:W-:Y:S02]  /*6270*/  CS2R R48, SRZ ;  /* 0x0000000000307805 */ /* 0x000fe4000001ff00 */
[----:B------:R-:W-:Y:S02]  /*6280*/  ISETP.NE.U32.OR P5, PT, R0, 0x1, !P1 ;  /* 0x000000010000780c */ /* 0x000fe40004fa5470 */
[----:B------:R-:W-:Y:S02]  /*6290*/  CS2R R46, SRZ ;  /* 0x00000000002e7805 */ /* 0x000fe4000001ff00 */
[----:B------:R-:W-:Y:S02]  /*62a0*/  LOP3.LUT P4, R80, R64, 0xff, RZ, 0xc0, !PT ;  /* 0x000000ff40507812 */ /* 0x000fe4000788c0ff */
[----:B------:R-:W-:Y:S02]  /*62b0*/  CS2R R44, SRZ ;  /* 0x00000000002c7805 */ /* 0x000fe4000001ff00 */
[----:B------:R-:W-:Y:S02]  /*62c0*/  SEL R2, RZ, 0xffffffff, P3 ;  /* 0xffffffffff027807 */ /* 0x000fe40001800000 */
[----:B------:R-:W-:Y:S02]  /*62d0*/  CS2R R42, SRZ ;  /* 0x00000000002a7805 */ /* 0x000fe4000001ff00 */
[----:B------:R-:W-:Y:S02]  /*62e0*/  P2R R83, PR, RZ, 0x20 ;  /* 0x00000020ff537803 */ /* 0x000fe40000000000 */
[----:B------:R-:W-:Y:S02]  /*62f0*/  CS2R R40, SRZ ;  /* 0x0000000000287805 */ /* 0x000fe4000001ff00 */
[----:B------:R-:W-:Y:S02]  /*6300*/  @P2 SEL R2, R3, R2, !P4 ;  /* 0x0000000203022207 */ /* 0x000fe40006000000 */
[----:B------:R-:W-:Y:S02]  /*6310*/  @P5 SHF.L.U32 R0, R73, 0x1f, RZ ;  /* 0x0000001f49005819 */ /* 0x000fe400000006ff */
[----:B------:R-:W-:Y:S02]  /*6320*/  LOP3.LUT R2, R2, 0x1, RZ, 0xc0, !PT ;  /* 0x0000000102027812 */ /* 0x000fe400078ec0ff */
[----:B------:R1:W3:Y:S02]  /*6330*/  @P5 SYNCS.PHASECHK.TRANS64.TRYWAIT P1, [UR48+0x90], R0 ;  /* 0x00009000ff0055a7 */ /* 0x0002e40008021130 */
[----:B------:R-:W-:Y:S04]  /*6340*/  ISETP.NE.U32.AND P2, PT, R2, 0x1, PT ;  /* 0x000000010200780c */ /* 0x000fe80003f45070 */
[----:B------:R-:W-:Y:S02]  /*6350*/  P2R R87, PR, RZ, 0x4 ;  /* 0x00000004ff577803 */ /* 0x000fe40000000000 */
[----:B-1----:R-:W-:Y:S04]  /*6360*/  SHF.L.U32 R0, R72, 0x1f, RZ ;  /* 0x0000001f48007819 */ /* 0x002fe800000006ff */
[----:B------:R1:W4:Y:S01]  /*6370*/  SYNCS.PHASECHK.TRANS64.TRYWAIT P0, [R84+URZ+0x100], R0 ;  /* 0x00010000540075a7 */ /* 0x00032200080011ff */
[----:B---3--:R-:W-:Y:S01]  /*6380*/  @P5 SEL R86, RZ, 0x1, !P1 ;  /* 0x00000001ff565807 */ /* 0x008fe20004800000 */
[----:B-1----:R-:W-:Y:S06]  /*6390*/  @!P5 BRA `(.L_x_115) ;  /* 0x000000000058d947 */ /* 0x002fec0003800000 */
[----:B------:R-:W-:Y:S01]  /*63a0*/  IMAD.MOV.U32 R54, RZ, RZ, RZ ;  /* 0x000000ffff367224 */ /* 0x000fe200078e00ff */
[----:B------:R-:W-:Y:S01]  /*63b0*/  ISETP.NE.AND P1, PT, R86, RZ, PT ;  /* 0x000000ff5600720c */ /* 0x000fe20003f25270 */
[----:B------:R-:W-:Y:S01]  /*63c0*/  BSSY B0, `(.L_x_116) ;  /* 0x000000c000007945 */ /* 0x000fe20003800000 */
[----:B------:R-:W-:Y:S02]  /*63d0*/  CS2R R42, SRZ ;  /* 0x00000000002a7805 */ /* 0x000fe4000001ff00 */
[----:B------:R-:W-:Y:S02]  /*63e0*/  CS2R R40, SRZ ;  /* 0x0000000000287805 */ /* 0x000fe4000001ff00 */
[----:B------:R-:W-:Y:S02]  /*63f0*/  CS2R R46, SRZ ;  /* 0x00000000002e7805 */ /* 0x000fe4000001ff00 */
[----:B------:R-:W-:Y:S02]  /*6400*/  CS2R R44, SRZ ;  /* 0x00000000002c7805 */ /* 0x000fe4000001ff00 */
[----:B------:R-:W-:Y:S02]  /*6410*/  CS2R R50, SRZ ;  /* 0x0000000000327805 */ /* 0x000fe4000001ff00 */
[----:B------:R-:W-:Y:S02]  /*6420*/  CS2R R48, SRZ ;  /* 0x0000000000307805 */ /* 0x000fe4000001ff00 */
[----:B------:R-:W-:Y:S01]  /*6430*/  CS2R R52, SRZ ;  /* 0x0000000000347805 */ /* 0x000fe2000001ff00 */
[----:B------:R-:W-:Y:S06]  /*6440*/  @P1 BRA `(.L_x_117) ;  /* 0x00000000000c1947 */ /* 0x000fec0003800000 */
[----:B------:R-:W-:Y:S04]  /*6450*/  SHF.L.U32 R3, R73, 0x1f, RZ ;  /* 0x0000001f49037819 */ /* 0x000fe800000006ff */
[----:B------:R-:W1:Y:S02]  /*6460*/  SYNCS.PHASECHK.TRANS64.TRYWAIT P1, [UR48+0x90], R3 ;  /* 0x00009003ff0075a7 */ /* 0x000e640008021130 */
[----:B-1----:R-:W-:Y:S05]  /*6470*/  @!P1 BRA `(.L_x_118) ;  /* 0x0000002c00289947 */ /* 0x002fea0003800000 */
.L_x_117:
[----:B------:R-:W-:Y:S05]  /*6480*/  BSYNC B0 ;  /* 0x0000000000007941 */ /* 0x000fea0003800000 */
.L_x_116:
[----:B------:R-:W-:Y:S01]  /*6490*/  ISETP.NE.AND P1, PT, R87, RZ, PT ;  /* 0x000000ff5700720c */ /* 0x000fe20003f25270 */
[----:B------:R-:W-:Y:S11]  /*64a0*/  HFMA2 R85, -RZ, RZ, 0, 5.9604644775390625e-08 ;  /* 0x00000001ff557431 */ /* 0x000ff600000001ff */
[----:B------:R-:W-:Y:S01]  /*64b0*/  @!UPT UIADD3 URZ, UPT, UPT, URZ, URZ, URZ ;  /* 0x000000fffffff290 */ /* 0x000fe2000fffe0ff */
[----:B------:R3:W1:Y:S04]  /*64c0*/  @P1 LDS.128 R40, [R76] ;  /* 0x000000004c281984 */ /* 0x0006680000000c00 */
[----:B------:R3:W1:Y:S04]  /*64d0*/  @P1 LDS.128 R44, [R75+0x10] ;  /* 0x000010004b2c1984 */ /* 0x0006680000000c00 */
[----:B------:R3:W1:Y:S04]  /*64e0*/  @P1 LDS.128 R48, [R74+0x20] ;  /* 0x000020004a301984 */ /* 0x0006680000000c00 */
[----:B------:R3:W1:Y:S02]  /*64f0*/  @P1 LDS.128 R52, [R82+0x30] ;  /* 0x0000300052341984 */ /* 0x0006640000000c00 */
.L_x_115:
[----:B------:R-:W-:Y:S05]  /*6500*/  BSYNC B1 ;  /* 0x0000000000017941 */ /* 0x000fea0003800000 */
.L_x_114:
[----:B-1----:R-:W-:Y:S04]  /*6510*/  SHF.R.U32.HI R2, RZ, 0x15, R34 ;  /* 0x00000015ff027819 */ /* 0x002fe80000011622 */
[----:B------:R-:W-:Y:S01]  /*6520*/  LOP3.LUT P1, RZ, R2, 0x3, R68, 0x48, !PT ;  /* 0x0000000302ff7812 */ /* 0x000fe20007824844 */
[----:B------:R-:W-:Y:S01]  /*6530*/  @!UPT UIADD3 URZ, UPT, UPT, URZ, URZ, URZ ;  /* 0x000000fffffff290 */ /* 0x000fe2000fffe0ff */
[----:B----4-:R-:W-:Y:S11]  /*6540*/  @P0 BRA `(.L_x_119) ;  /* 0x0000000000080947 */ /* 0x010ff60003800000 */
[----:B------:R-:W1:Y:S02]  /*6550*/  SYNCS.PHASECHK.TRANS64.TRYWAIT P0, [R84+URZ+0x100], R0 ;  /* 0x00010000540075a7 */ /* 0x000e6400080011ff */
[----:B-1----:R-:W-:Y:S05]  /*6560*/  @!P0 BRA `(.L_x_120) ;  /* 0x0000002c00048947 */ /* 0x002fea0003800000 */
.L_x_119:
[----:B------:R-:W-:Y:S05]  /*6570*/  @!P1 BRA `(.L_x_121) ;  /* 0x0000000000409947 */ /* 0x000fea0003800000 */
[----:B------:R-:W4:Y:S01]  /*6580*/  LDCU.64 UR8, c[0x4][0x70] ;  /* 0x01000e00ff0877ac */ /* 0x000f220008000a00 */
[----:B------:R-:W-:Y:S01]  /*6590*/  MOV R3, 0x0 ;  /* 0x0000000000037802 */ /* 0x000fe20000000f00 */
[----:B------:R-:W-:Y:S02]  /*65a0*/  HFMA2 R12, -RZ, RZ, 0, 5.9604644775390625e-08 ;  /* 0x00000001ff0c7431 */ /* 0x000fe400000001ff */
[----:B------:R-:W-:Y:S02]  /*65b0*/  IMAD.MOV.U32 R8, RZ, RZ, 0x192 ;  /* 0x00000192ff087424 */ /* 0x000fe400078e00ff */
[----:B------:R-:W-:Y:S01]  /*65c0*/  IMAD.MOV.U32 R13, RZ, RZ, RZ ;  /* 0x000000ffff0d7224 */ /* 0x000fe200078e00ff */
[----:B------:R-:W5:Y:S01]  /*65d0*/  LDCU.64 UR6, c[0x4][0x78] ;  /* 0x01000f00ff0677ac */ /* 0x000f620008000a00 */
[----:B------:R-:W1:Y:S01]  /*65e0*/  LDC.64 R2, c[0x4][R3] ;  /* 0x0100000003027b82 */ /* 0x000e620000000a00 */
[----:B------:R-:W2:Y:S01]  /*65f0*/  LDCU.64 UR4, c[0x4][0x10] ;  /* 0x01000200ff0477ac */ /* 0x000ea20008000a00 */
[----:B----4-:R-:W-:Y:S01]  /*6600*/  MOV R5, UR9 ;  /* 0x0000000900057c02 */ /* 0x010fe20008000f00 */
[----:B------:R-:W-:Y:S01]  /*6610*/  IMAD.U32 R4, RZ, RZ, UR8 ;  /* 0x00000008ff047e24 */ /* 0x000fe2000f8e00ff */
[----:B-----5:R-:W-:Y:S01]  /*6620*/  MOV R7, UR7 ;  /* 0x0000000700077c02 */ /* 0x020fe20008000f00 */
[----:B------:R-:W-:Y:S01]  /*6630*/  IMAD.U32 R6, RZ, RZ, UR6 ;  /* 0x00000006ff067e24 */ /* 0x000fe2000f8e00ff */
[----:B--2---:R-:W-:Y:S01]  /*6640*/  MOV R11, UR5 ;  /* 0x00000005000b7c02 */ /* 0x004fe20008000f00 */
[----:B------:R-:W-:Y:S02]  /*6650*/  IMAD.U32 R10, RZ, RZ, UR4 ;  /* 0x00000004ff0a7e24 */ /* 0x000fe4000f8e00ff */
[----:B------:R-:W-:Y:S07]  /*6660*/  LEPC R20, `(.L_x_121) ;  /* 0x000000001014794e */ /* 0x000fee0000000000 */
[----:B-1-3--:R-:W-:Y:S05]  /*6670*/  CALL.ABS.NOINC R2 ;  /* 0x0000000002007343 */ /* 0x00afea0003c00000 */
.L_x_121:
[----:B------:R-:W-:Y:S05]  /*6680*/  WARPSYNC.ALL ;  /* 0x0000000000007948 */ /* 0x000fea0003800000 */
[----:B------:R-:W-:Y:S01]  /*6690*/  R2UR UR4, R34 ;  /* 0x00000000220472ca */ /* 0x000fe200000e0000 */
[----:B------:R-:W-:Y:S01]  /*66a0*/  BSSY.RECONVERGENT B0, `(.L_x_122) ;  /* 0x0000039000007945 */ /* 0x000fe20003800200 */
[----:B------:R-:W-:Y:S11]  /*66b0*/  ISETP.NE.AND P0, PT, R78, RZ, PT ;  /* 0x000000ff4e00720c */ /* 0x000ff60003f05270 */
[----:B------:R-:W1:Y:S02]  /*66c0*/  LDTM.x16 R4, tmem[UR4] ;  /* 0x00000004000479ee */ /* 0x000e640008240000 */
[C---:B-12---:R-:W-:Y:S01]  /*66d0*/  FMUL R0, R33.reuse, R4 ;  /* 0x0000000421007220 */ /* 0x046fe20000400000 */
[C---:B------:R-:W-:Y:S01]  /*66e0*/  FMUL R2, R33.reuse, R5 ;  /* 0x0000000521027220 */ /* 0x040fe20000400000 */
[C---:B------:R-:W-:Y:S01]  /*66f0*/  FMUL R3, R33.reuse, R6 ;  /* 0x0000000621037220 */ /* 0x040fe20000400000 */
[----:B------:R-:W-:Y:S01]  /*6700*/  FMUL R7, R33, R7 ;  /* 0x0000000721077220 */ /* 0x000fe20000400000 */
[----:B------:R-:W-:Y:S01]  /*6710*/  FFMA R36, R35, R40, R0 ;  /* 0x0000002823247223 */ /* 0x000fe20000000000 */
        /* <DEDUP_REMOVED lines=10> */
[----:B------:R1:W-:Y:S01]  /*67c0*/  STS.128 [R76], R36 ;  /* 0x000000244c007388 */ /* 0x0003e20000000c00 */
        /* <DEDUP_REMOVED lines=8> */
[----:B------:R1:W-:Y:S01]  /*6850*/  STS.128 [R75+0x10], R4 ;  /* 0x000010044b007388 */ /* 0x0003e20000000c00 */
[----:B------:R-:W-:Y:S01]  /*6860*/  FMUL R13, R33, R17 ;  /* 0x00000011210d7220 */ /* 0x000fe20000400000 */
[----:B------:R-:W-:Y:S01]  /*6870*/  FFMA R10, R35, R50, R10 ;  /* 0x00000032230a7223 */ /* 0x000fe2000000000a */
[----:B------:R-:W-:Y:S01]  /*6880*/  FMUL R14, R33, R18 ;  /* 0x00000012210e7220 */ /* 0x000fe20000400000 */
[----:B------:R-:W-:Y:S01]  /*6890*/  FFMA R11, R35, R51, R15 ;  /* 0x00000033230b7223 */ /* 0x000fe2000000000f */
[----:B------:R-:W-:Y:S01]  /*68a0*/  FMUL R19, R33, R19 ;  /* 0x0000001321137220 */ /* 0x000fe20000400000 */
[C---:B------:R-:W-:Y:S01]  /*68b0*/  FFMA R12, R35.reuse, R52, R12 ;  /* 0x00000034230c7223 */ /* 0x040fe2000000000c */
[C---:B------:R-:W-:Y:S01]  /*68c0*/  FFMA R13, R35.reuse, R53, R13 ;  /* 0x00000035230d7223 */ /* 0x040fe2000000000d */
[C---:B------:R-:W-:Y:S01]  /*68d0*/  FFMA R14, R35.reuse, R54, R14 ;  /* 0x00000036230e7223 */ /* 0x040fe2000000000e */
[----:B------:R1:W-:Y:S01]  /*68e0*/  STS.128 [R74+0x20], R8 ;  /* 0x000020084a007388 */ /* 0x0003e20000000c00 */
[----:B------:R-:W-:Y:S05]  /*68f0*/  FFMA R15, R35, R55, R19 ;  /* 0x00000037230f7223 */ /* 0x000fea0000000013 */
[----:B------:R1:W-:Y:S01]  /*6900*/  STS.128 [R82+0x30], R12 ;  /* 0x0000300c52007388 */ /* 0x0003e20000000c00 */
[----:B------:R-:W-:Y:S01]  /*6910*/  @!PT LDS RZ, [RZ] ;  /* 0x00000000fffff984 */ /* 0x000fe20000000800 */
[----:B------:R-:W-:Y:S01]  /*6920*/  @!PT LDS RZ, [RZ] ;  /* 0x00000000fffff984 */ /* 0x000fe20000000800 */
[----:B------:R-:W-:Y:S01]  /*6930*/  @!PT LDS RZ, [RZ] ;  /* 0x00000000fffff984 */ /* 0x000fe20000000800 */
[----:B------:R-:W-:Y:S01]  /*6940*/  @!PT LDS RZ, [RZ] ;  /* 0x00000000fffff984 */ /* 0x000fe20000000800 */
[----:B------:R2:W-:Y:S06]  /*6950*/  MEMBAR.ALL.CTA ;  /* 0x0000000000007992 */ /* 0x0005ec0000008000 */
[----:B--2---:R-:W2:Y:S02]  /*6960*/  FENCE.VIEW.ASYNC.S ;  /* 0x00000000000073c6 */ /* 0x004ea40000000000 */
[----:B--2---:R-:W-:Y:S06]  /*6970*/  BAR.SYNC.DEFER_BLOCKING 0x1, 0x80 ;  /* 0x0042000000007b1d */ /* 0x004fec0000010000 */
[----:B------:R-:W-:Y:S05]  /*6980*/  @P0 BRA `(.L_x_123) ;  /* 0x0000000000280947 */ /* 0x000fea0003800000 */
[----:B------:R-:W-:Y:S02]  /*6990*/  UIADD3 UR4, UPT, UPT, UR48, 0x200, URZ ;  /* 0x0000020030047890 */ /* 0x000fe4000fffe0ff */
[----:B------:R-:W-:Y:S01]  /*69a0*/  UIADD3 UR6, UP0, UPT, UR52, 0x680, URZ ;  /* 0x0000068034067890 */ /* 0x000fe2000ff1e0ff */
[----:B------:R-:W-:Y:S03]  /*69b0*/  UMOV UR43, UR36 ;  /* 0x00000024002b7c82 */ /* 0x000fe60008000000 */
[----:B------:R-:W-:Y:S01]  /*69c0*/  MOV R69, UR4 ;  /* 0x0000000400457c02 */ /* 0x000fe20008000f00 */
[----:B------:R-:W-:Y:S03]  /*69d0*/  UIADD3.X UR7, UPT, UPT, URZ, UR53, URZ, UP0, !UPT ;  /* 0x00000035ff077290 */ /* 0x000fe600087fe4ff */
[----:B------:R-:W-:Y:S11]  /*69e0*/  R2UR UR40, R69 ;  /* 0x00000000452872ca */ /* 0x000ff600000e0000 */
[----:B------:R-:W-:Y:S02]  /*69f0*/  @!UPT UIADD3 URZ, UPT, UPT, URZ, URZ, URZ ;  /* 0x000000fffffff290 */ /* 0x000fe4000fffe0ff */
[----:B------:R2:W-:Y:S01]  /*6a00*/  UTMASTG.3D [UR40], [UR6] ;  /* 0x00000028060073b5 */ /* 0x0005e20008010000 */
[----:B------:R0:W-:Y:S01]  /*6a10*/  UTMACMDFLUSH ;  /* 0x00000000000079b7 */ /* 0x0001e20000000000 */
[----:B--2---:R-:W-:Y:S04]  /*6a20*/  DEPBAR.LE SB0, 0x1 ;  /* 0x000080400000791a */ /* 0x004fe80000000000 */
.L_x_123:
[----:B------:R-:W-:Y:S05]  /*6a30*/  BSYNC.RECONVERGENT B0 ;  /* 0x0000000000007941 */ /* 0x000fea0003800200 */
.L_x_122:
[----:B------:R-:W-:Y:S01]  /*6a40*/  BAR.SYNC.DEFER_BLOCKING 0x1, 0x80 ;  /* 0x0042000000007b1d */ /* 0x000fe20000010000 */
[----:B------:R-:W-:Y:S01]  /*6a50*/  ISETP.NE.AND P1, PT, R83, RZ, PT ;  /* 0x000000ff5300720c */ /* 0x000fe20003f25270 */
[----:B------:R-:W-:Y:S01]  /*6a60*/  UISETP.NE.AND UP0, UPT, UR49, URZ, UPT ;  /* 0x000000ff3100728c */ /* 0x000fe2000bf05270 */
[----:B------:R-:W-:Y:S11]  /*6a70*/  LEA R2, R85, UR48, 0x3 ;  /* 0x0000003055027c11 */ /* 0x000ff6000f8e18ff */
[----:B------:R-:W-:Y:S01]  /*6a80*/  @P1 SHF.L.U32 R3, R73, 0x1f, RZ ;  /* 0x0000001f49031819 */ /* 0x000fe200000006ff */
[----:B------:R-:W-:Y:S06]  /*6a90*/  BRA.U !UP0, `(.L_x_124) ;  /* 0x0000000108247547 */ /* 0x000fec000b800000 */
[----:B-1----:R-:W-:Y:S01]  /*6aa0*/  IMAD.U32 R4, RZ, RZ, UR51 ;  /* 0x00000033ff047e24 */ /* 0x002fe2000f8e00ff */
[----:B------:R-:W-:Y:S01]  /*6ab0*/  MOV R0, UR37 ;  /* 0x0000002500007c02 */ /* 0x000fe20008000f00 */
[----:B------:R-:W-:Y:S03]  /*6ac0*/  UIADD3 UR51, UPT, UPT, UR51, 0x1, URZ ;  /* 0x0000000133337890 */ /* 0x000fe6000fffe0ff */
[----:B------:R-:W-:Y:S01]  /*6ad0*/  @P1 LEA R4, R4, UR48, 0x3 ;  /* 0x0000003004041c11 */ /* 0x000fe2000f8e18ff */
[----:B------:R-:W-:Y:S04]  /*6ae0*/  UISETP.NE.AND UP0, UPT, UR51, 0x4, UPT ;  /* 0x000000043300788c */ /* 0x000fe8000bf05270 */
[----:B------:R-:W-:Y:S01]  /*6af0*/  @P1 VIADD R4, R4, 0xb0 ;  /* 0x000000b004041836 */ /* 0x000fe20000000000 */
[----:B------:R-:W-:Y:S04]  /*6b00*/  USEL UR51, UR51, URZ, UP0 ;  /* 0x000000ff33337287 */ /* 0x000fe80008000000 */
[----:B------:R-:W-:Y:S04]  /*6b10*/  @P1 PRMT R0, R0, 0x654, R4 ;  /* 0x0000065400001816 */ /* 0x000fe80000000004 */
[----:B------:R2:W-:Y:S04]  /*6b20*/  @P1 SYNCS.ARRIVE.TRANS64.RED.A1T0 RZ, [R0+URZ], RZ ;  /* 0x000000ff00ff19a7 */ /* 0x0005e800081004ff */
.L_x_124:
[----:B------:R-:W4:Y:S01]  /*6b30*/  @P1 SYNCS.PHASECHK.TRANS64.TRYWAIT P0, [R2+URZ+0x90], R3 ;  /* 0x00009003020015a7 */ /* 0x000f2200080011ff */
[----:B------:R-:W-:Y:S01]  /*6b40*/  BSSY B1, `(.L_x_125) ;  /* 0x0000016000017945 */ /* 0x000fe20003800000 */
[----:B----4-:R-:W-:Y:S03]  /*6b50*/  @P1 SEL R86, RZ, 0x1, !P0 ;  /* 0x00000001ff561807 */ /* 0x010fe60004000000 */
[----:B------:R-:W-:Y:S05]  /*6b60*/  @!P1 BRA `(.L_x_126) ;  /* 0x00000000004c9947 */ /* 0x000fea0003800000 */
[----:B------:R-:W-:Y:S01]  /*6b70*/  ISETP.NE.AND P0, PT, R86, RZ, PT ;  /* 0x000000ff5600720c */ /* 0x000fe20003f05270 */
[----:B------:R-:W-:Y:S01]  /*6b80*/  BSSY B0, `(.L_x_127) ;  /* 0x000000b000007945 */ /* 0x000fe20003800000 */
[----:B------:R-:W-:Y:S11]  /*6b90*/  ISETP.NE.AND P1, PT, R87, RZ, PT ;  /* 0x000000ff5700720c */ /* 0x000ff60003f25270 */
[----:B------:R-:W-:Y:S02]  /*6ba0*/  @!UPT UIADD3 URZ, UPT, UPT, URZ, URZ, URZ ;  /* 0x000000fffffff290 */ /* 0x000fe4000fffe0ff */
[C---:B-1----:R-:W-:Y:S01]  /*6bb0*/  @P1 IMAD R6, R85.reuse, 0x2000, R76 ;  /* 0x0000200055061824 */ /* 0x042fe200078e024c */
[C---:B------:R-:W-:Y:S01]  /*6bc0*/  @P1 LEA R4, R85.reuse, R74, 0xd ;  /* 0x0000004a55041211 */ /* 0x040fe200078e68ff */
[C---:B------:R-:W-:Y:S02]  /*6bd0*/  @P1 IMAD R5, R85.reuse, 0x2000, R75 ;  /* 0x0000200055051824 */ /* 0x040fe400078e024b */
[----:B------:R-:W-:Y:S01]  /*6be0*/  @P1 IMAD R3, R85, 0x2000, R82 ;  /* 0x0000200055031824 */ /* 0x000fe200078e0252 */
[----:B------:R-:W-:Y:S06]  /*6bf0*/  @P0 BRA `(.L_x_128) ;  /* 0x00000000000c0947 */ /* 0x000fec0003800000 */
[----:B--2---:R-:W-:Y:S04]  /*6c00*/  SHF.L.U32 R0, R73, 0x1f, RZ ;  /* 0x0000001f49007819 */ /* 0x004fe800000006ff */
[----:B------:R-:W1:Y:S02]  /*6c10*/  SYNCS.PHASECHK.TRANS64.TRYWAIT P0, [R2+URZ+0x90], R0 ;  /* 0x00009000020075a7 */ /* 0x000e6400080011ff */
[----:B-1----:R-:W-:Y:S05]  /*6c20*/  @!P0 BRA `(.L_x_129) ;  /* 0x0000002400688947 */ /* 0x002fea0003800000 */
.L_x_128:
[----:B------:R-:W-:Y:S05]  /*6c30*/  BSYNC B0 ;  /* 0x0000000000007941 */ /* 0x000fea0003800000 */
.L_x_127:
[----:B------:R-:W-:Y:S02]  /*6c40*/  ISETP.NE.AND P0, PT, R87, RZ, PT ;  /* 0x000000ff5700720c */ /* 0x000fe40003f05270 */
[----:B------:R-:W-:Y:S11]  /*6c50*/  IADD3 R85, PT, PT, R85, 0x1, RZ ;  /* 0x0000000155557810 */ /* 0x000ff60007ffe0ff */
[----:B------:R4:W1:Y:S04]  /*6c60*/  @P0 LDS.128 R40, [R6] ;  /* 0x0000000006280984 */ /* 0x0008680000000c00 */
[----:B------:R4:W1:Y:S04]  /*6c70*/  @P0 LDS.128 R44, [R5+0x10] ;  /* 0x00001000052c0984 */ /* 0x0008680000000c00 */
[----:B------:R4:W1:Y:S04]  /*6c80*/  @P0 LDS.128 R48, [R4+0x20] ;  /* 0x0000200004300984 */ /* 0x0008680000000c00 */
[----:B------:R4:W1:Y:S02]  /*6c90*/  @P0 LDS.128 R52, [R3+0x30] ;  /* 0x0000300003340984 */ /* 0x0008640000000c00 */
.L_x_126:
[----:B------:R-:W-:Y:S05]  /*6ca0*/  BSYNC B1 ;  /* 0x0000000000017941 */ /* 0x000fea0003800000 */
.L_x_125:
[----:B-12---:R-:W-:Y:S05]  /*6cb0*/  VIADD R0, R34, 0x10 ;  /* 0x0000001022007836 */ /* 0x006fea0000000000 */
[----:B------:R-:W-:Y:S04]  /*6cc0*/  SHF.R.U32.HI R0, RZ, 0x15, R0 ;  /* 0x00000015ff007819 */ /* 0x000fe80000011600 */
[----:B------:R-:W-:Y:S11]  /*6cd0*/  LOP3.LUT P0, RZ, R0, 0x3, R68, 0x48, !PT ;  /* 0x0000000300ff7812 */ /* 0x000ff60007804844 */
[----:B------:R-:W-:Y:S02]  /*6ce0*/  @!UPT UIADD3 URZ, UPT, UPT, URZ, URZ, URZ ;  /* 0x000000fffffff290 */ /* 0x000fe4000fffe0ff */
[----:B------:R-:W-:Y:S05]  /*6cf0*/  @!P0 BRA `(.L_x_130) ;  /* 0x0000000000408947 */ /* 0x000fea0003800000 */
[----:B------:R-:W1:Y:S01]  /*6d00*/  LDCU.64 UR8, c[0x4][0x70] ;  /* 0x01000e00ff0877ac */ /* 0x000e620008000a00 */
[----:B----4-:R-:W-:Y:S01]  /*6d10*/  MOV R3, 0x0 ;  /* 0x0000000000037802 */ /* 0x010fe20000000f00 */
[----:B------:R-:W-:Y:S02]  /*6d20*/  HFMA2 R12, -RZ, RZ, 0, 5.9604644775390625e-08 ;  /* 0x00000001ff0c7431 */ /* 0x000fe400000001ff */
[----:B------:R-:W-:Y:S02]  /*6d30*/  IMAD.MOV.U32 R8, RZ, RZ, 0x192 ;  /* 0x00000192ff087424 */ /* 0x000fe400078e00ff */
[----:B------:R-:W-:Y:S01]  /*6d40*/  IMAD.MOV.U32 R13, RZ, RZ, RZ ;  /* 0x000000ffff0d7224 */ /* 0x000fe200078e00ff */
[----:B------:R-:W2:Y:S01]  /*6d50*/  LDCU.64 UR6, c[0x4][0x78] ;  /* 0x01000f00ff0677ac */ /* 0x000ea20008000a00 */
[----:B------:R-:W4:Y:S01]  /*6d60*/  LDC.64 R2, c[0x4][R3] ;  /* 0x0100000003027b82 */ /* 0x000f220000000a00 */
[----:B------:R-:W5:Y:S01]  /*6d70*/  LDCU.64 UR4, c[0x4][0x10] ;  /* 0x01000200ff0477ac */ /* 0x000f620008000a00 */
[----:B-1----:R-:W-:Y:S01]  /*6d80*/  MOV R5, UR9 ;  /* 0x0000000900057c02 */ /* 0x002fe20008000f00 */
[----:B------:R-:W-:Y:S01]  /*6d90*/  IMAD.U32 R4, RZ, RZ, UR8 ;  /* 0x00000008ff047e24 */ /* 0x000fe2000f8e00ff */
[----:B--2---:R-:W-:Y:S01]  /*6da0*/  MOV R7, UR7 ;  /* 0x0000000700077c02 */ /* 0x004fe20008000f00 */
[----:B------:R-:W-:Y:S01]  /*6db0*/  IMAD.U32 R6, RZ, RZ, UR6 ;  /* 0x00000006ff067e24 */ /* 0x000fe2000f8e00ff */
[----:B-----5:R-:W-:Y:S01]  /*6dc0*/  MOV R11, UR5 ;  /* 0x00000005000b7c02 */ /* 0x020fe20008000f00 */
[----:B------:R-:W-:Y:S02]  /*6dd0*/  IMAD.U32 R10, RZ, RZ, UR4 ;  /* 0x00000004ff0a7e24 */ /* 0x000fe4000f8e00ff */
[----:B------:R-:W-:Y:S07]  /*6de0*/  LEPC R20, `(.L_x_130) ;  /* 0x000000001014794e */ /* 0x000fee0000000000 */
[----:B---34-:R-:W-:Y:S05]  /*6df0*/  CALL.ABS.NOINC R2 ;  /* 0x0000000002007343 */ /* 0x018fea0003c00000 */
.L_x_130:
[----:B------:R-:W-:Y:S05]  /*6e00*/  WARPSYNC.ALL ;  /* 0x0000000000007948 */ /* 0x000fea0003800000 */
[----:B------:R-:W-:Y:S01]  /*6e10*/  R2UR UR4, R34 ;  /* 0x00000000220472ca */ /* 0x000fe200000e0000 */
[----:B------:R-:W-:Y:S01]  /*6e20*/  BSSY.RECONVERGENT B0, `(.L_x_131) ;  /* 0x0000040000007945 */ /* 0x000fe20003800200 */
[----:B------:R-:W-:Y:S02]  /*6e30*/  ISETP.NE.AND P6, PT, R83, RZ, PT ;  /* 0x000000ff5300720c */ /* 0x000fe40003fc5270 */
[----:B------:R-:W-:Y:S02]  /*6e40*/  ISETP.NE.AND P0, PT, R78, RZ, PT ;  /* 0x000000ff4e00720c */ /* 0x000fe40003f05270 */
[----:B------:R-:W-:Y:S07]  /*6e50*/  MOV R20, UR51 ;  /* 0x0000003300147c02 */ /* 0x000fee0008000f00 */
[----:B----4-:R-:W1:Y:S02]  /*6e60*/  LDTM.x16 R4, tmem[UR4+0x10] ;  /* 0x00001004000479ee */ /* 0x010e640008240000 */
[----:B------:R-:W-:Y:S01]  /*6e70*/  @P6 LEA R20, R20, UR48, 0x3 ;  /* 0x0000003014146c11 */ /* 0x000fe2000f8e18ff */
[C---:B-1----:R-:W-:Y:S01]  /*6e80*/  FMUL R0, R33.reuse, R4 ;  /* 0x0000000421007220 */ /* 0x042fe20000400000 */
        /* <DEDUP_REMOVED lines=33> */
[----:B------:R-:W-:Y:S01]  /*70a0*/  FFMA R15, R35, R55, R19 ;  /* 0x00000037230f7223 */ /* 0x000fe20000000013 */
[----:B------:R-:W-:Y:S02]  /*70b0*/  MOV R16, UR37 ;  /* 0x0000002500107c02 */ /* 0x000fe40008000f00 */
[----:B------:R-:W-:Y:S02]  /*70c0*/  @P6 IADD3 R17, PT, PT, R20, 0xb0, RZ ;  /* 0x000000b014116810 */ /* 0x000fe40007ffe0ff */
[----:B------:R1:W-:Y:S01]  /*70d0*/  STS.128 [R82+0x2030], R12 ;  /* 0x0020300c52007388 */ /* 0x0003e20000000c00 */
[----:B------:R-:W-:Y:S02]  /*70e0*/  LEA R0, R85, UR48, 0x3 ;  /* 0x0000003055007c11 */ /* 0x000fe4000f8e18ff */
[----:B------:R-:W-:Y:S01]  /*70f0*/  @P6 PRMT R16, R16, 0x654, R17 ;  /* 0x0000065410106816 */ /* 0x000fe20000000011 */
[----:B------:R-:W-:Y:S01]  /*7100*/  @!PT LDS RZ, [RZ] ;  /* 0x00000000fffff984 */ /* 0x000fe20000000800 */
[----:B------:R-:W-:Y:S01]  /*7110*/  @!PT LDS RZ, [RZ] ;  /* 0x00000000fffff984 */ /* 0x000fe20000000800 */
[----:B------:R-:W-:Y:S01]  /*7120*/  @!PT LDS RZ, [RZ] ;  /* 0x00000000fffff984 */ /* 0x000fe20000000800 */
[----:B------:R-:W-:Y:S01]  /*7130*/  @!PT LDS RZ, [RZ] ;  /* 0x00000000fffff984 */ /* 0x000fe20000000800 */
[----:B------:R2:W-:Y:S06]  /*7140*/  MEMBAR.ALL.CTA ;  /* 0x0000000000007992 */ /* 0x0005ec0000008000 */
[----:B--2---:R-:W2:Y:S01]  /*7150*/  FENCE.VIEW.ASYNC.S ;  /* 0x00000000000073c6 */ /* 0x004ea20000000000 */
[----:B------:R-:W-:Y:S01]  /*7160*/  @P6 SHF.L.U32 R2, R73, 0x1f, RZ ;  /* 0x0000001f49026819 */ /* 0x000fe200000006ff */
[----:B--2---:R-:W-:Y:S06]  /*7170*/  BAR.SYNC.DEFER_BLOCKING 0x1, 0x80 ;  /* 0x0042000000007b1d */ /* 0x004fec0000010000 */
[----:B------:R-:W-:Y:S05]  /*7180*/  @P0 BRA `(.L_x_132) ;  /* 0x0000000000240947 */ /* 0x000fea0003800000 */
[----:B------:R-:W-:Y:S02]  /*7190*/  UIADD3 UR8, UP0, UPT, UR52, 0x680, URZ ;  /* 0x0000068034087890 */ /* 0x000fe4000ff1e0ff */
[----:B------:R-:W-:Y:S02]  /*71a0*/  UIADD3 UR5, UPT, UPT, UR41, 0x10, URZ ;  /* 0x0000001029057890 */ /* 0x000fe4000fffe0ff */
[----:B------:R-:W-:Y:S02]  /*71b0*/  UIADD3 UR4, UPT, UPT, UR48, 0x2200, URZ ;  /* 0x0000220030047890 */ /* 0x000fe4000fffe0ff */
[----:B------:R-:W-:Y:S01]  /*71c0*/  UIADD3.X UR9, UPT, UPT, URZ, UR53, URZ, UP0, !UPT ;  /* 0x00000035ff097290 */ /* 0x000fe200087fe4ff */
[----:B------:R-:W-:Y:S01]  /*71d0*/  UMOV UR6, UR42 ;  /* 0x0000002a00067c82 */ /* 0x000fe20008000000 */
[----:B------:R-:W-:Y:S07]  /*71e0*/  UMOV UR7, UR36 ;  /* 0x0000002400077c82 */ /* 0x000fee0008000000 */
[----:B------:R2:W-:Y:S01]  /*71f0*/  UTMASTG.3D [UR4], [UR8] ;  /* 0x00000004080073b5 */ /* 0x0005e20008010000 */
[----:B------:R0:W-:Y:S01]  /*7200*/  UTMACMDFLUSH ;  /* 0x00000000000079b7 */ /* 0x0001e20000000000 */
[----:B--2---:R-:W-:Y:S04]  /*7210*/  DEPBAR.LE SB0, 0x1 ;  /* 0x000080400000791a */ /* 0x004fe80000000000 */
.L_x_132:
[----:B------:R-:W-:Y:S05]  /*7220*/  BSYNC.RECONVERGENT B0 ;  /* 0x0000000000007941 */ /* 0x000fea0003800200 */
.L_x_131:
[----:B------:R-:W-:Y:S01]  /*7230*/  BAR.SYNC.DEFER_BLOCKING 0x1, 0x80 ;  /* 0x0042000000007b1d */ /* 0x000fe20000010000 */
[----:B------:R-:W-:Y:S04]  /*7240*/  UIADD3 UR40, UPT, UPT, UR51, 0x1, URZ ;  /* 0x0000000133287890 */ /* 0x000fe8000fffe0ff */
[----:B------:R-:W-:Y:S04]  /*7250*/  UISETP.NE.AND UP0, UPT, UR40, 0x4, UPT ;  /* 0x000000042800788c */ /* 0x000fe8000bf05270 */
[----:B------:R-:W-:Y:S01]  /*7260*/  USEL UR40, UR40, URZ, UP0 ;  /* 0x000000ff28287287 */ /* 0x000fe20008000000 */
[----:B------:R2:W-:Y:S01]  /*7270*/  @P6 SYNCS.ARRIVE.TRANS64.RED.A1T0 RZ, [R16+URZ], RZ ;  /* 0x000000ff10ff69a7 */ /* 0x0005e200081004ff */
[----:B------:R-:W-:Y:S01]  /*7280*/  BSSY B1, `(.L_x_133) ;  /* 0x0000017000017945 */ /* 0x000fe20003800000 */
[----:B------:R-:W4:Y:S02]  /*7290*/  @P6 SYNCS.PHASECHK.TRANS64.TRYWAIT P0, [R0+URZ+0x90], R2 ;  /* 0x00009002000065a7 */ /* 0x000f2400080011ff */
[----:B----4-:R-:W-:Y:S01]  /*72a0*/  @P6 SEL R86, RZ, 0x1, !P0 ;  /* 0x00000001ff566807 */ /* 0x010fe20004000000 */
[----:B--2---:R-:W-:Y:S06]  /*72b0*/  @!P6 BRA `(.L_x_134) ;  /* 0x00000000004ce947 */ /* 0x004fec0003800000 */
        /* <DEDUP_REMOVED lines=9> */
[----:B------:R-:W-:Y:S04]  /*7350*/  SHF.L.U32 R6, R73, 0x1f, RZ ;  /* 0x0000001f49067819 */ /* 0x000fe800000006ff */
[----:B------:R-:W1:Y:S02]  /*7360*/  SYNCS.PHASECHK.TRANS64.TRYWAIT P0, [R0+URZ+0x90], R6 ;  /* 0x00009006000075a7 */ /* 0x000e6400080011ff */
[----:B-1----:R-:W-:Y:S05]  /*7370*/  @!P0 BRA `(.L_x_137) ;  /* 0x0000001c00a88947 */ /* 0x002fea0003800000 */
.L_x_136:
[----:B------:R-:W-:Y:S05]  /*7380*/  BSYNC B0 ;  /* 0x0000000000007941 */ /* 0x000fea0003800000 */
.L_x_135:
[----:B------:R-:W-:Y:S02]  /*7390*/  ISETP.NE.AND P0, PT, R87, RZ, PT ;  /* 0x000000ff5700720c */ /* 0x000fe40003f05270 */
[----:B------:R-:W-:Y:S11]  /*73a0*/  IADD3 R85, PT, PT, R85, 0x1, RZ ;  /* 0x0000000155557810 */ /* 0x000ff60007ffe0ff */
[----:B------:R2:W4:Y:S04]  /*73b0*/  @P0 LDS.128 R40, [R5] ;  /* 0x0000000005280984 */ /* 0x0005280000000c00 */
[----:B------:R2:W1:Y:S04]  /*73c0*/  @P0 LDS.128 R44, [R4+0x10] ;  /* 0x00001000042c0984 */ /* 0x0004680000000c00 */
[----:B------:R2:W1:Y:S04]  /*73d0*/  @P0 LDS.128 R48, [R3+0x20] ;  /* 0x0000200003300984 */ /* 0x0004680000000c00 */
[----:B------:R2:W1:Y:S02]  /*73e0*/  @P0 LDS.128 R52, [R2+0x30] ;  /* 0x0000300002340984 */ /* 0x0004640000000c00 */
.L_x_134:
[----:B------:R-:W-:Y:S05]  /*73f0*/  BSYNC B1 ;  /* 0x0000000000017941 */ /* 0x000fea0003800000 */
.L_x_133:
[----:B-1----:R-:W-:Y:S05]  /*7400*/  VIADD R0, R34, 0x20 ;  /* 0x0000002022007836 */ /* 0x002fea0000000000 */
[----:B------:R-:W-:Y:S04]  /*7410*/  SHF.R.U32.HI R0, RZ, 0x15, R0 ;  /* 0x00000015ff007819 */ /* 0x000fe80000011600 */
[----:B------:R-:W-:Y:S11]  /*7420*/  LOP3.LUT P0, RZ, R0, 0x3, R68, 0x48, !PT ;  /* 0x0000000300ff7812 */ /* 0x000ff60007804844 */
[----:B------:R-:W-:Y:S02]  /*7430*/  @!UPT UIADD3 URZ, UPT, UPT, URZ, URZ, URZ ;  /* 0x000000fffffff290 */ /* 0x000fe4000fffe0ff */
[----:B------:R-:W-:Y:S05]  /*7440*/  @!P0 BRA `(.L_x_138) ;  /* 0x0000000000408947 */ /* 0x000fea0003800000 */
[----:B------:R-:W1:Y:S01]  /*7450*/  LDCU.64 UR8, c[0x4][0x70] ;  /* 0x01000e00ff0877ac */ /* 0x000e620008000a00 */
[----:B--2---:R-:W-:Y:S01]  /*7460*/  MOV R3, 0x0 ;  /* 0x0000000000037802 */ /* 0x004fe20000000f00 */
[----:B------:R-:W-:Y:S02]  /*7470*/  HFMA2 R12, -RZ, RZ, 0, 5.9604644775390625e-08 ;  /* 0x00000001ff0c7431 */ /* 0x000fe400000001ff */
[----:B------:R-:W-:Y:S02]  /*7480*/  IMAD.MOV.U32 R8, RZ, RZ, 0x192 ;  /* 0x00000192ff087424 */ /* 0x000fe400078e00ff */
[----:B------:R-:W-:Y:S01]  /*7490*/  IMAD.MOV.U32 R13, RZ, RZ, RZ ;  /* 0x000000ffff0d7224 */ /* 0x000fe200078e00ff */
[----:B------:R-:W2:Y:S01]  /*74a0*/  LDCU.64 UR6, c[0x4][0x78] ;  /* 0x01000f00ff0677ac */ /* 0x000ea20008000a00 */
[----:B------:R-:W3:Y:S01]  /*74b0*/  LDC.64 R2, c[0x4][R3] ;  /* 0x0100000003027b82 */ /* 0x000ee20000000a00 */
        /* <DEDUP_REMOVED lines=9> */
.L_x_138:
[----:B------:R-:W-:Y:S05]  /*7550*/  WARPSYNC.ALL ;  /* 0x0000000000007948 */ /* 0x000fea0003800000 */
[----:B------:R-:W-:Y:S01]  /*7560*/  R2UR UR4, R34 ;  /* 0x00000000220472ca */ /* 0x000fe200000e0000 */
[----:B------:R-:W-:Y:S01]  /*7570*/  BSSY.RECONVERGENT B0, `(.L_x_139) ;  /* 0x0000040000007945 */ /* 0x000fe20003800200 */
[----:B------:R-:W-:Y:S02]  /*7580*/  ISETP.NE.AND P6, PT, R83, RZ, PT ;  /* 0x000000ff5300720c */ /* 0x000fe40003fc5270 */
[----:B------:R-:W-:Y:S02]  /*7590*/  ISETP.NE.AND P0, PT, R78, RZ, PT ;  /* 0x000000ff4e00720c */ /* 0x000fe40003f05270 */
[----:B------:R-:W-:Y:S07]  /*75a0*/  MOV R20, UR40 ;  /* 0x0000002800147c02 */ /* 0x000fee0008000f00 */
[----:B--2---:R-:W1:Y:S02]  /*75b0*/  LDTM.x16 R4, tmem[UR4+0x20] ;  /* 0x00002004000479ee */ /* 0x004e640008240000 */
[----:B------:R-:W-:Y:S01]  /*75c0*/  @P6 LEA R20, R20, UR48, 0x3 ;  /* 0x0000003014146c11 */ /* 0x000fe2000f8e18ff */
[C---:B-1----:R-:W-:Y:S01]  /*75d0*/  FMUL R0, R33.reuse, R4 ;  /* 0x0000000421007220 */ /* 0x042fe20000400000 */
[C---:B------:R-:W-:Y:S01]  /*75e0*/  FMUL R2, R33.reuse, R5 ;  /* 0x0000000521027220 */ /* 0x040fe20000400000 */
[C---:B------:R-:W-:Y:S01]  /*75f0*/  FMUL R3, R33.reuse, R6 ;  /* 0x0000000621037220 */ /* 0x040fe20000400000 */
[----:B------:R-:W-:Y:S01]  /*7600*/  FMUL R7, R33, R7 ;  /* 0x0000000721077220 */ /* 0x000fe20000400000 */
[----:B----4-:R-:W-:Y:S01]  /*7610*/  FFMA R36, R35, R40, R0 ;  /* 0x0000002823247223 */ /* 0x010fe20000000000 */
        /* <DEDUP_REMOVED lines=53> */
.L_x_140:
[----:B------:R-:W-:Y:S05]  /*7970*/  BSYNC.RECONVERGENT B0 ;  /* 0x0000000000007941 */ /* 0x000fea0003800200 */
.L_x_139:
        /* <DEDUP_REMOVED lines=21> */
.L_x_144:
[----:B------:R-:W-:Y:S05]  /*7ad0*/  BSYNC B0 ;  /* 0x0000000000007941 */ /* 0x000fea0003800000 */
.L_x_143:
[----:B------:R-:W-:Y:S11]  /*7ae0*/  ISETP.NE.AND P0, PT, R87, RZ, PT ;  /* 0x000000ff5700720c */ /* 0x000ff60003f05270 */
[----:B------:R-:W-:Y:S02]  /*7af0*/  @!UPT UIADD3 URZ, UPT, UPT, URZ, URZ, URZ ;  /* 0x000000fffffff290 */ /* 0x000fe4000fffe0ff */
[----:B------:R2:W4:Y:S04]  /*7b00*/  @P0 LDS.128 R40, [R4] ;  /* 0x0000000004280984 */ /* 0x0005280000000c00 */
[----:B------:R2:W1:Y:S04]  /*7b10*/  @P0 LDS.128 R44, [R3+0x10] ;  /* 0x00001000032c0984 */ /* 0x0004680000000c00 */
[----:B------:R2:W1:Y:S04]  /*7b20*/  @P0 LDS.128 R48, [R2+0x20] ;  /* 0x0000200002300984 */ /* 0x0004680000000c00 */
[----:B------:R2:W1:Y:S02]  /*7b30*/  @P0 LDS.128 R52, [R85+0x30] ;  /* 0x0000300055340984 */ /* 0x0004640000000c00 */
.L_x_142:
[----:B------:R-:W-:Y:S05]  /*7b40*/  BSYNC B1 ;  /* 0x0000000000017941 */ /* 0x000fea0003800000 */
.L_x_141:
        /* <DEDUP_REMOVED lines=21> */
.L_x_146:
[----:B------:R-:W-:Y:S01]  /*7ca0*/  ISETP.NE.AND P0, PT, R78, RZ, PT ;  /* 0x000000ff4e00720c */ /* 0x000fe20003f05270 */
[----:B------:R-:W-:Y:S05]  /*7cb0*/  WARPSYNC.ALL ;  /* 0x0000000000007948 */ /* 0x000fea0003800000 */
[----:B------:R-:W-:Y:S01]  /*7cc0*/  R2UR UR4, R34 ;  /* 0x00000000220472ca */ /* 0x000fe200000e0000 */
[----:B------:R-:W-:Y:S01]  /*7cd0*/  BSSY.RECONVERGENT B0, `(.L_x_147) ;  /* 0x000003b000007945 */ /* 0x000fe20003800200 */
[----:B------:R-:W-:Y:S04]  /*7ce0*/  IADD3 R84, PT, PT, R84, 0x120, RZ ;  /* 0x0000012054547810 */ /* 0x000fe80007ffe0ff */
[----:B------:R-:W-:Y:S07]  /*7cf0*/  LOP3.LUT R84, R84, 0xfefffff8, RZ, 0xc0, !PT ;  /* 0xfefffff854547812 */ /* 0x000fee00078ec0ff */
[----:B--2---:R-:W1:Y:S01]  /*7d00*/  LDTM.x16 R4, tmem[UR4+0x30] ;  /* 0x00003004000479ee */ /* 0x004e620008240000 */
[----:B------:R-:W-:Y:S01]  /*7d10*/  NOP ;  /* 0x0000000000007918 */ /* 0x000fe20000000000 */
[----:B-1----:R1:W-:Y:S01]  /*7d20*/  SYNCS.ARRIVE.TRANS64.RED.A1T0 RZ, [R84+URZ], RZ ;  /* 0x000000ff54ff79a7 */ /* 0x0023e200081004ff */
[C---:B------:R-:W-:Y:S01]  /*7d30*/  FMUL R0, R33.reuse, R4 ;  /* 0x0000000421007220 */ /* 0x040fe20000400000 */
        /* <DEDUP_REMOVED lines=52> */
.L_x_148:
[----:B------:R-:W-:Y:S05]  /*8080*/  BSYNC.RECONVERGENT B0 ;  /* 0x0000000000007941 */ /* 0x000fea0003800200 */
.L_x_147:
[----:B------:R-:W-:Y:S01]  /*8090*/  BAR.SYNC.DEFER_BLOCKING 0x1, 0x80 ;  /* 0x0042000000007b1d */ /* 0x000fe20000010000 */
[----:B------:R-:W-:Y:S01]  /*80a0*/  UISETP.NE.AND UP0, UPT, UR49, -0x4, UPT ;  /* 0xfffffffc3100788c */ /* 0x000fe2000bf05270 */
[----:B------:R-:W-:Y:S08]  /*80b0*/  IADD3 R31, PT, PT, R31, 0x1, RZ ;  /* 0x000000011f1f7810 */ /* 0x000ff00007ffe0ff */
[----:B------:R-:W-:Y:S05]  /*80c0*/  BRA.U !UP0, `(.L_x_149) ;  /* 0x0000000108287547 */ /* 0x000fea000b800000 */
[----:B------:R-:W-:Y:S01]  /*80d0*/  ISETP.NE.AND P0, PT, R83, RZ, PT ;  /* 0x000000ff5300720c */ /* 0x000fe20003f05270 */
[----:B------:R-:W-:Y:S01]  /*80e0*/  IMAD.U32 R2, RZ, RZ, UR51 ;  /* 0x00000033ff027e24 */ /* 0x000fe2000f8e00ff */
[----:B------:R-:W-:Y:S01]  /*80f0*/  UIADD3 UR51, UPT, UPT, UR51, 0x1, URZ ;  /* 0x0000000133337890 */ /* 0x000fe2000fffe0ff */
[----:B------:R-:W-:Y:S03]  /*8100*/  IMAD.U32 R0, RZ, RZ, UR37 ;  /* 0x00000025ff007e24 */ /* 0x000fe6000f8e00ff */
[----:B------:R-:W-:Y:S04]  /*8110*/  UISETP.NE.AND UP0, UPT, UR51, 0x4, UPT ;  /* 0x000000043300788c */ /* 0x000fe8000bf05270 */
[----:B------:R-:W-:Y:S03]  /*8120*/  USEL UR51, UR51, URZ, UP0 ;  /* 0x000000ff33337287 */ /* 0x000fe60008000000 */
[----:B------:R-:W-:Y:S05]  /*8130*/  @P0 LEA R2, R2, UR48, 0x3 ;  /* 0x0000003002020c11 */ /* 0x000fea000f8e18ff */
[----:B------:R-:W-:Y:S05]  /*8140*/  @P0 VIADD R2, R2, 0xb0 ;  /* 0x000000b002020836 */ /* 0x000fea0000000000 */
[----:B------:R-:W-:Y:S04]  /*8150*/  @P0 PRMT R0, R0, 0x654, R2 ;  /* 0x0000065400000816 */ /* 0x000fe80000000002 */
[----:B------:R2:W-:Y:S03]  /*8160*/  @P0 SYNCS.ARRIVE.TRANS64.RED.A1T0 RZ, [R0+URZ], RZ ;  /* 0x000000ff00ff09a7 */ /* 0x0005e600081004ff */
.L_x_149:
[----:B------:R-:W-:Y:S01]  /*8170*/  ISETP.NE.AND P2, PT, R79, RZ, PT ;  /* 0x000000ff4f00720c */ /* 0x000fe20003f45270 */
[----:B------:R-:W-:Y:S01]  /*8180*/  UIADD3 UR49, UPT, UPT, UR49, 0x4, URZ ;  /* 0x0000000431317890 */ /* 0x000fe2000fffe0ff */
[----:B------:R-:W-:Y:S01]  /*8190*/  ISETP.NE.AND P0, PT, R81, 0x2, PT ;  /* 0x000000025100780c */ /* 0x000fe20003f05270 */
[----:B-1----:R-:W-:Y:S01]  /*81a0*/  IMAD.IADD R15, R29, 0x1, R62 ;  /* 0x000000011d0f7824 */ /* 0x002fe200078e023e */
[----:B------:R-:W-:Y:S01]  /*81b0*/  ISETP.NE.AND P1, PT, R31, 0x4, PT ;  /* 0x000000041f00780c */ /* 0x000fe20003f25270 */
[----:B------:R-:W-:Y:S01]  /*81c0*/  IMAD.IADD R14, R30, 0x1, R63 ;  /* 0x000000011e0e7824 */ /* 0x000fe200078e023f */
[----:B------:R-:W-:Y:S02]  /*81d0*/  SEL R2, RZ, 0x1, P0 ;  /* 0x00000001ff027807 */ /* 0x000fe40000000000 */
[----:B--2---:R-:W-:Y:S02]  /*81e0*/  SEL R0, RZ, 0x1, P1 ;  /* 0x00000001ff007807 */ /* 0x004fe40000800000 */
[----:B------:R-:W-:Y:S02]  /*81f0*/  LOP3.LUT R71, R71, R2, RZ, 0x3c, !PT ;  /* 0x0000000247477212 */ /* 0x000fe400078e3cff */
[----:B------:R-:W-:Y:S02]  /*8200*/  LOP3.LUT R72, R72, R0, RZ, 0x3c, !PT ;  /* 0x0000000048487212 */ /* 0x000fe400078e3cff */
[----:B------:R-:W-:Y:S02]  /*8210*/  @P2 R2UR UR36, R70 ;  /* 0x00000000462422ca */ /* 0x000fe400000e0000 */
[----:B------:R-:W-:Y:S02]  /*8220*/  SEL R81, R81, RZ, P0 ;  /* 0x000000ff51517207 */ /* 0x000fe40000000000 */
[----:B------:R-:W-:Y:S01]  /*8230*/  SEL R31, R31, RZ, P1 ;  /* 0x000000ff1f1f7207 */ /* 0x000fe20000800000 */
[----:B------:R-:W-:Y:S10]  /*8240*/  @P2 BRA `(.L_x_150) ;  /* 0xffffffd400542947 */ /* 0x000ff4000383ffff */
[----:B------:R-:W-:-:S09]  /*8250*/  UISETP.NE.AND UP0, UPT, UR50, URZ, UPT ;  /* 0x000000ff3200728c */ /* 0x000fd2000bf05270 */
[----:B------:R-:W-:Y:S05]  /*8260*/  BRA.U !UP0, `(.L_x_151) ;  /* 0x0000000108487547 */ /* 0x000fea000b800000 */
[----:B------:R-:W1:Y:S02]  /*8270*/  LDCU.64 UR4, c[0x0][0x890] ;  /* 0x00011200ff0477ac */ /* 0x000e640008000a00 */
[----:B-1----:R-:W-:-:S04]  /*8280*/  UISETP.NE.U32.AND UP0, UPT, UR4, URZ, UPT ;  /* 0x000000ff0400728c */ /* 0x002fc8000bf05070 */
[----:B------:R-:W-:-:S09]  /*8290*/  UISETP.NE.AND.EX UP0, UPT, UR5, URZ, UPT, UP0 ;  /* 0x000000ff0500728c */ /* 0x000fd2000bf05300 */
[----:B------:R-:W-:Y:S05]  /*82a0*/  BRA.U UP0, `(.L_x_152) ;  /* 0x00000001000c7547 */ /* 0x000fea000b800000 */
[----:B------:R-:W-:-:S13]  /*82b0*/  FSETP.NEU.AND P0, PT, R35, RZ, PT ;  /* 0x000000ff2300720b */ /* 0x000fda0003f0d000 */
[----:B------:R-:W-:Y:S05]  /*82c0*/  @!P0 EXIT ;  /* 0x000000000000894d */ /* 0x000fea0003800000 */
[----:B------:R-:W-:Y:S05]  /*82d0*/  BRA `(.L_x_151) ;  /* 0x00000000002c7947 */ /* 0x000fea0003800000 */
.L_x_152:
[----:B------:R-:W-:Y:S01]  /*82e0*/  ISETP.NE.AND P0, PT, R80, RZ, PT ;  /* 0x000000ff5000720c */ /* 0x000fe20003f05270 */
[----:B------:R-:W-:-:S12]  /*82f0*/  BSSY.RECONVERGENT B0, `(.L_x_151) ;  /* 0x0000009000007945 */ /* 0x000fd80003800200 */
[----:B------:R-:W-:Y:S05]  /*8300*/  @P0 BRA `(.L_x_153) ;  /* 0x0000000000140947 */ /* 0x000fea0003800000 */
[----:B------:R-:W1:Y:S02]  /*8310*/  LDCU.64 UR4, c[0x0][0x888] ;  /* 0x00011100ff0477ac */ /* 0x000e640008000a00 */
[----:B-1----:R-:W-:-:S04]  /*8320*/  ISETP.NE.U32.AND P0, PT, RZ, UR4, PT ;  /* 0x00000004ff007c0c */ /* 0x002fc8000bf05070 */
[----:B------:R-:W-:-:S13]  /*8330*/  ISETP.NE.AND.EX P0, PT, RZ, UR5, PT, P0 ;  /* 0x00000005ff007c0c */ /* 0x000fda000bf05300 */
[----:B------:R-:W-:Y:S05]  /*8340*/  @!P0 EXIT ;  /* 0x000000000000894d */ /* 0x000fea0003800000 */
[----:B------:R-:W-:Y:S05]  /*8350*/  BRA `(.L_x_154) ;  /* 0x0000000000087947 */ /* 0x000fea0003800000 */
.L_x_153:
[----:B------:R-:W-:-:S13]  /*8360*/  FSETP.NEU.AND P0, PT, R35, RZ, PT ;  /* 0x000000ff2300720b */ /* 0x000fda0003f0d000 */
[----:B------:R-:W-:Y:S05]  /*8370*/  @!P0 EXIT ;  /* 0x000000000000894d */ /* 0x000fea0003800000 */
.L_x_154:
[----:B------:R-:W-:Y:S05]  /*8380*/  BSYNC.RECONVERGENT B0 ;  /* 0x0000000000007941 */ /* 0x000fea0003800200 */
.L_x_151:
[----:B------:R-:W-:Y:S01]  /*8390*/  ULEA UR4, UR51, UR48, 0x3 ;  /* 0x0000003033047291 */ /* 0x000fe2000f8e18ff */
[----:B------:R-:W-:-:S04]  /*83a0*/  DEPBAR.LE SB0, 0x0 ;  /* 0x000080000000791a */ /* 0x000fc80000000000 */
[----:B------:R-:W-:-:S04]  /*83b0*/  UIADD3 UR4, UPT, UPT, UR4, 0xb0, URZ ;  /* 0x000000b004047890 */ /* 0x000fc8000fffe0ff */
[----:B------:R-:W-:-:S09]  /*83c0*/  UPRMT UR4, UR37, 0x654, UR4 ;  /* 0x0000065425047896 */ /* 0x000fd20008000004 */
[----:B------:R-:W-:Y:S01]  /*83d0*/  SYNCS.ARRIVE.TRANS64.RED.A1T0 RZ, [UR4], RZ ;  /* 0x000000ffffff79a7 */ /* 0x000fe20008100404 */
[----:B------:R-:W-:Y:S05]  /*83e0*/  EXIT ;  /* 0x000000000000794d */ /* 0x000fea0003800000 */
.L_x_25:
[----:B--2---:R2:W4:Y:S02]  /*83f0*/  SYNCS.PHASECHK.TRANS64.TRYWAIT P0, [R2+URZ+0x150], R3 ;  /* 0x00015003020075a7 */ /* 0x00452400080011ff */
[----:B----4-:R-:W-:Y:S05]  /*8400*/  @!P0 NANOSLEEP.SYNCS 0x989680 ;  /* 0x009896800000895d */ /* 0x010fea0003900000 */
[----:B------:R-:W4:Y:S02]  /*8410*/  @!P0 SYNCS.PHASECHK.TRANS64 P0, [R2+URZ+0x150], R3 ;  /* 0x00015003020085a7 */ /* 0x000f2400080010ff */
[----:B----4-:R-:W-:Y:S05]  /*8420*/  @!P0 BRA `(.L_x_25) ;  /* 0xfffffffc00f08947 */ /* 0x010fea000383ffff */
[----:B------:R-:W-:Y:S05]  /*8430*/  BRA `(.L_x_155) ;  /* 0xffffff9400287947 */ /* 0x000fea000383ffff */
.L_x_28:
[----:B------:R-:W-:-:S07]  /*8440*/  MOV R2, UR33 ;  /* 0x0000002100027c02 */ /* 0x000fce0008000f00 */
.L_x_156:
[----:B-1----:R1:W2:Y:S02]  /*8450*/  SYNCS.PHASECHK.TRANS64.TRYWAIT P0, [R2+URZ+0x48], R4 ;  /* 0x00004804020075a7 */ /* 0x0022a400080011ff */
[----:B--2---:R-:W-:Y:S05]  /*8460*/  @!P0 NANOSLEEP.SYNCS 0x989680 ;  /* 0x009896800000895d */ /* 0x004fea0003900000 */
[----:B------:R-:W2:Y:S02]  /*8470*/  @!P0 SYNCS.PHASECHK.TRANS64 P0, [R2+URZ+0x48], R4 ;  /* 0x00004804020085a7 */ /* 0x000ea400080010ff */
[----:B--2---:R-:W-:Y:S05]  /*8480*/  @!P0 BRA `(.L_x_156) ;  /* 0xfffffffc00f08947 */ /* 0x004fea000383ffff */
[----:B------:R-:W-:Y:S05]  /*8490*/  BRA `(.L_x_27) ;  /* 0xffffff9400907947 */ /* 0x000fea000383ffff */
.L_x_35:
[----:B-1----:R-:W-:-:S07]  /*84a0*/  MOV R2, UR17 ;  /* 0x0000001100027c02 */ /* 0x002fce0008000f00 */
.L_x_157:
[----:B-1----:R1:W2:Y:S02]  /*84b0*/  SYNCS.PHASECHK.TRANS64.TRYWAIT P0, [R2+URZ+0x48], R4 ;  /* 0x00004804020075a7 */ /* 0x0022a400080011ff */
[----:B--2---:R-:W-:Y:S05]  /*84c0*/  @!P0 NANOSLEEP.SYNCS 0x989680 ;  /* 0x009896800000895d */ /* 0x004fea0003900000 */
[----:B------:R-:W2:Y:S02]  /*84d0*/  @!P0 SYNCS.PHASECHK.TRANS64 P0, [R2+URZ+0x48], R4 ;  /* 0x00004804020085a7 */ /* 0x000ea400080010ff */
[----:B--2---:R-:W-:Y:S05]  /*84e0*/  @!P0 BRA `(.L_x_157) ;  /* 0xfffffffc00f08947 */ /* 0x004fea000383ffff */
[----:B------:R-:W-:Y:S05]  /*84f0*/  BRA `(.L_x_34) ;  /* 0xffffff98004c7947 */ /* 0x000fea000383ffff */
.L_x_40:
[----:B-1----:R1:W2:Y:S02]  /*8500*/  SYNCS.PHASECHK.TRANS64.TRYWAIT P0, [R2+URZ+0xe0], R3 ;  /* 0x0000e003020075a7 */ /* 0x0022a400080011ff */
[----:B--2---:R-:W-:Y:S05]  /*8510*/  @!P0 NANOSLEEP.SYNCS 0x989680 ;  /* 0x009896800000895d */ /* 0x004fea0003900000 */
[----:B------:R-:W2:Y:S02]  /*8520*/  @!P0 SYNCS.PHASECHK.TRANS64 P0, [R2+URZ+0xe0], R3 ;  /* 0x0000e003020085a7 */ /* 0x000ea400080010ff */
[----:B--2---:R-:W-:Y:S05]  /*8530*/  @!P0 BRA `(.L_x_40) ;  /* 0xfffffffc00f08947 */ /* 0x004fea000383ffff */
[----:B------:R-:W-:Y:S05]  /*8540*/  BRA `(.L_x_158) ;  /* 0xffffff9800f07947 */ /* 0x000fea000383ffff */
.L_x_44:
[----:B---3--:R-:W-:-:S07]  /*8550*/  MOV R0, UR4 ;  /* 0x0000000400007c02 */ /* 0x008fce0008000f00 */
.L_x_159:
[----:B-1----:R1:W2:Y:S02]  /*8560*/  SYNCS.PHASECHK.TRANS64.TRYWAIT P0, [R0+URZ], R2 ;  /* 0x00000002000075a7 */ /* 0x0022a400080011ff */
[----:B--2---:R-:W-:Y:S05]  /*8570*/  @!P0 NANOSLEEP.SYNCS 0x989680 ;  /* 0x009896800000895d */ /* 0x004fea0003900000 */
[----:B------:R-:W2:Y:S02]  /*8580*/  @!P0 SYNCS.PHASECHK.TRANS64 P0, [R0+URZ], R2 ;  /* 0x00000002000085a7 */ /* 0x000ea400080010ff */
[----:B--2---:R-:W-:Y:S05]  /*8590*/  @!P0 BRA `(.L_x_159) ;  /* 0xfffffffc00f08947 */ /* 0x004fea000383ffff */
[----:B------:R-:W-:Y:S05]  /*85a0*/  BRA `(.L_x_160) ;  /* 0xffffffa000607947 */ /* 0x000fea000383ffff */
.L_x_45:
[----:B---3--:R-:W-:-:S07]  /*85b0*/  MOV R0, UR4 ;  /* 0x0000000400007c02 */ /* 0x008fce0008000f00 */
.L_x_161:
[----:B-1----:R1:W2:Y:S02]  /*85c0*/  SYNCS.PHASECHK.TRANS64.TRYWAIT P0, [R0+URZ], R3 ;  /* 0x00000003000075a7 */ /* 0x0022a400080011ff */
[----:B--2---:R-:W-:Y:S05]  /*85d0*/  @!P0 NANOSLEEP.SYNCS 0x989680 ;  /* 0x009896800000895d */ /* 0x004fea0003900000 */
[----:B------:R-:W2:Y:S02]  /*85e0*/  @!P0 SYNCS.PHASECHK.TRANS64 P0, [R0+URZ], R3 ;  /* 0x00000003000085a7 */ /* 0x000ea400080010ff */
[----:B--2---:R-:W-:Y:S05]  /*85f0*/  @!P0 BRA `(.L_x_161) ;  /* 0xfffffffc00f08947 */ /* 0x004fea000383ffff */
[----:B------:R-:W-:Y:S05]  /*8600*/  BRA `(.L_x_162) ;  /* 0xffffffa0006c7947 */ /* 0x000fea000383ffff */
.L_x_46:
[----:B---3--:R-:W-:-:S07]  /*8610*/  MOV R0, UR4 ;  /* 0x0000000400007c02 */ /* 0x008fce0008000f00 */
.L_x_163:
[----:B-1----:R1:W2:Y:S02]  /*8620*/  SYNCS.PHASECHK.TRANS64.TRYWAIT P0, [R0+URZ], R3 ;  /* 0x00000003000075a7 */ /* 0x0022a400080011ff */
[----:B--2---:R-:W-:Y:S05]  /*8630*/  @!P0 NANOSLEEP.SYNCS 0x989680 ;  /* 0x009896800000895d */ /* 0x004fea0003900000 */
[----:B------:R-:W2:Y:S02]  /*8640*/  @!P0 SYNCS.PHASECHK.TRANS64 P0, [R0+URZ], R3 ;  /* 0x00000003000085a7 */ /* 0x000ea400080010ff */
[----:B--2---:R-:W-:Y:S05]  /*8650*/  @!P0 BRA `(.L_x_163) ;  /* 0xfffffffc00f08947 */ /* 0x004fea000383ffff */
[----:B------:R-:W-:Y:S05]  /*8660*/  BRA `(.L_x_164) ;  /* 0xffffffa000787947 */ /* 0x000fea000383ffff */
.L_x_47:
[----:B---3--:R-:W-:-:S07]  /*8670*/  MOV R0, UR4 ;  /* 0x0000000400007c02 */ /* 0x008fce0008000f00 */
.L_x_165:
[----:B-1----:R1:W2:Y:S02]  /*8680*/  SYNCS.PHASECHK.TRANS64.TRYWAIT P0, [R0+URZ], R3 ;  /* 0x00000003000075a7 */ /* 0x0022a400080011ff */
[----:B--2---:R-:W-:Y:S05]  /*8690*/  @!P0 NANOSLEEP.SYNCS 0x989680 ;  /* 0x009896800000895d */ /* 0x004fea0003900000 */
[----:B------:R-:W2:Y:S02]  /*86a0*/  @!P0 SYNCS.PHASECHK.TRANS64 P0, [R0+URZ], R3 ;  /* 0x00000003000085a7 */ /* 0x000ea400080010ff */
[----:B--2---:R-:W-:Y:S05]  /*86b0*/  @!P0 BRA `(.L_x_165) ;  /* 0xfffffffc00f08947 */ /* 0x004fea000383ffff */
[----:B------:R-:W-:Y:S05]  /*86c0*/  BRA `(.L_x_166) ;  /* 0xffffffa000847947 */ /* 0x000fea000383ffff */
.L_x_48:
[----:B---3--:R-:W-:-:S07]  /*86d0*/  MOV R0, UR4 ;  /* 0x0000000400007c02 */ /* 0x008fce0008000f00 */
.L_x_167:
[----:B-1----:R1:W2:Y:S02]  /*86e0*/  SYNCS.PHASECHK.TRANS64.TRYWAIT P0, [R0+URZ], R3 ;  /* 0x00000003000075a7 */ /* 0x0022a400080011ff */
[----:B--2---:R-:W-:Y:S05]  /*86f0*/  @!P0 NANOSLEEP.SYNCS 0x989680 ;  /* 0x009896800000895d */ /* 0x004fea0003900000 */
[----:B------:R-:W2:Y:S02]  /*8700*/  @!P0 SYNCS.PHASECHK.TRANS64 P0, [R0+URZ], R3 ;  /* 0x00000003000085a7 */ /* 0x000ea400080010ff */
[----:B--2---:R-:W-:Y:S05]  /*8710*/  @!P0 BRA `(.L_x_167) ;  /* 0xfffffffc00f08947 */ /* 0x004fea000383ffff */
[----:B------:R-:W-:Y:S05]  /*8720*/  BRA `(.L_x_168) ;  /* 0xffffffa000907947 */ /* 0x000fea000383ffff */
.L_x_49:
[----:B---3--:R-:W-:-:S07]  /*8730*/  MOV R0, UR4 ;  /* 0x0000000400007c02 */ /* 0x008fce0008000f00 */
.L_x_169:
[----:B-1----:R1:W2:Y:S02]  /*8740*/  SYNCS.PHASECHK.TRANS64.TRYWAIT P0, [R0+URZ], R3 ;  /* 0x00000003000075a7 */ /* 0x0022a400080011ff */
[----:B--2---:R-:W-:Y:S05]  /*8750*/  @!P0 NANOSLEEP.SYNCS 0x989680 ;  /* 0x009896800000895d */ /* 0x004fea0003900000 */
[----:B------:R-:W2:Y:S02]  /*8760*/  @!P0 SYNCS.PHASECHK.TRANS64 P0, [R0+URZ], R3 ;  /* 0x00000003000085a7 */ /* 0x000ea400080010ff */
[----:B--2---:R-:W-:Y:S05]  /*8770*/  @!P0 BRA `(.L_x_169) ;  /* 0xfffffffc00f08947 */ /* 0x004fea000383ffff */
[----:B------:R-:W-:Y:S05]  /*8780*/  BRA `(.L_x_170) ;  /* 0xffffffa0009c7947 */ /* 0x000fea000383ffff */
.L_x_50:
[----:B---3--:R-:W-:-:S07]  /*8790*/  MOV R0, UR4 ;  /* 0x0000000400007c02 */ /* 0x008fce0008000f00 */
.L_x_171:
[----:B-1----:R1:W2:Y:S02]  /*87a0*/  SYNCS.PHASECHK.TRANS64.TRYWAIT P0, [R0+URZ], R3 ;  /* 0x00000003000075a7 */ /* 0x0022a400080011ff */
[----:B--2---:R-:W-:Y:S05]  /*87b0*/  @!P0 NANOSLEEP.SYNCS 0x989680 ;  /* 0x009896800000895d */ /* 0x004fea0003900000 */
[----:B------:R-:W2:Y:S02]  /*87c0*/  @!P0 SYNCS.PHASECHK.TRANS64 P0, [R0+URZ], R3 ;  /* 0x00000003000085a7 */ /* 0x000ea400080010ff */
[----:B--2---:R-:W-:Y:S05]  /*87d0*/  @!P0 BRA `(.L_x_171) ;  /* 0xfffffffc00f08947 */ /* 0x004fea000383ffff */
[----:B------:R-:W-:Y:S05]  /*87e0*/  BRA `(.L_x_172) ;  /* 0xffffffa000a87947 */ /* 0x000fea000383ffff */
.L_x_51:
[----:B---3--:R-:W-:-:S07]  /*87f0*/  MOV R0, UR4 ;  /* 0x0000000400007c02 */ /* 0x008fce0008000f00 */
.L_x_173:
[----:B-1----:R1:W2:Y:S02]  /*8800*/  SYNCS.PHASECHK.TRANS64.TRYWAIT P0, [R0+URZ], R3 ;  /* 0x00000003000075a7 */ /* 0x0022a400080011ff */
[----:B--2---:R-:W-:Y:S05]  /*8810*/  @!P0 NANOSLEEP.SYNCS 0x989680 ;  /* 0x009896800000895d */ /* 0x004fea0003900000 */
[----:B------:R-:W2:Y:S02]  /*8820*/  @!P0 SYNCS.PHASECHK.TRANS64 P0, [R0+URZ], R3 ;  /* 0x00000003000085a7 */ /* 0x000ea400080010ff */
[----:B--2---:R-:W-:Y:S05]  /*8830*/  @!P0 BRA `(.L_x_173) ;  /* 0xfffffffc00f08947 */ /* 0x004fea000383ffff */
[----:B------:R-:W-:Y:S05]  /*8840*/  BRA `(.L_x_174) ;  /* 0xffffffa000b47947 */ /* 0x000fea000383ffff */
.L_x_54:
[----:B-1----:R1:W2:Y:S02]  /*8850*/  SYNCS.PHASECHK.TRANS64.TRYWAIT P0, [R0+URZ+0x140], R4 ;  /* 0x00014004000075a7 */ /* 0x0022a400080011ff */
[----:B--2---:R-:W-:Y:S05]  /*8860*/  @!P0 NANOSLEEP.SYNCS 0x989680 ;  /* 0x009896800000895d */ /* 0x004fea0003900000 */
[----:B------:R-:W2:Y:S02]  /*8870*/  @!P0 SYNCS.PHASECHK.TRANS64 P0, [R0+URZ+0x140], R4 ;  /* 0x00014004000085a7 */ /* 0x000ea400080010ff */
[----:B--2---:R-:W-:Y:S05]  /*8880*/  @!P0 BRA `(.L_x_54) ;  /* 0xfffffffc00f08947 */ /* 0x004fea000383ffff */
[----:B------:R-:W-:Y:S05]  /*8890*/  BRA `(.L_x_175) ;  /* 0xffffffa400147947 */ /* 0x000fea000383ffff */
.L_x_55:
[----:B------:R-:W-:-:S07]  /*88a0*/  MOV R0, UR5 ;  /* 0x0000000500007c02 */ /* 0x000fce0008000f00 */
.L_x_176:
[----:B-1----:R1:W2:Y:S02]  /*88b0*/  SYNCS.PHASECHK.TRANS64.TRYWAIT P0, [R0+URZ+0xf0], R5 ;  /* 0x0000f005000075a7 */ /* 0x0022a400080011ff */
[----:B--2---:R-:W-:Y:S05]  /*88c0*/  @!P0 NANOSLEEP.SYNCS 0x989680 ;  /* 0x009896800000895d */ /* 0x004fea0003900000 */
[----:B------:R-:W2:Y:S02]  /*88d0*/  @!P0 SYNCS.PHASECHK.TRANS64 P0, [R0+URZ+0xf0], R5 ;  /* 0x0000f005000085a7 */ /* 0x000ea400080010ff */
[----:B--2---:R-:W-:Y:S05]  /*88e0*/  @!P0 BRA `(.L_x_176) ;  /* 0xfffffffc00f08947 */ /* 0x004fea000383ffff */
[----:B------:R-:W-:Y:S05]  /*88f0*/  BRA `(.L_x_177) ;  /* 0xffffffa400247947 */ /* 0x000fea000383ffff */
.L_x_56:
[----:B-1----:R1:W2:Y:S02]  /*8900*/  SYNCS.PHASECHK.TRANS64.TRYWAIT P1, [R0+URZ+0xe0], R4 ;  /* 0x0000e004000075a7 */ /* 0x0022a400080211ff */
[----:B--2---:R-:W-:Y:S05]  /*8910*/  @!P1 NANOSLEEP.SYNCS 0x989680 ;  /* 0x009896800000995d */ /* 0x004fea0003900000 */
[----:B------:R-:W2:Y:S02]  /*8920*/  @!P1 SYNCS.PHASECHK.TRANS64 P1, [R0+URZ+0xe0], R4 ;  /* 0x0000e004000095a7 */ /* 0x000ea400080210ff */
[----:B--2---:R-:W-:Y:S05]  /*8930*/  @!P1 BRA `(.L_x_56) ;  /* 0xfffffffc00f09947 */ /* 0x004fea000383ffff */
[----:B------:R-:W-:Y:S05]  /*8940*/  BRA `(.L_x_178) ;  /* 0xffffffa400547947 */ /* 0x000fea000383ffff */
.L_x_59:
[----:B------:R-:W-:-:S07]  /*8950*/  MOV R0, UR5 ;  /* 0x0000000500007c02 */ /* 0x000fce0008000f00 */
.L_x_179:
[----:B-1----:R1:W2:Y:S02]  /*8960*/  SYNCS.PHASECHK.TRANS64.TRYWAIT P0, [R0+URZ+0xf0], R2 ;  /* 0x0000f002000075a7 */ /* 0x0022a400080011ff */
[----:B--2---:R-:W-:Y:S05]  /*8970*/  @!P0 NANOSLEEP.SYNCS 0x989680 ;  /* 0x009896800000895d */ /* 0x004fea0003900000 */
[----:B------:R-:W2:Y:S02]  /*8980*/  @!P0 SYNCS.PHASECHK.TRANS64 P0, [R0+URZ+0xf0], R2 ;  /* 0x0000f002000085a7 */ /* 0x000ea400080010ff */
[----:B--2---:R-:W-:Y:S05]  /*8990*/  @!P0 BRA `(.L_x_179) ;  /* 0xfffffffc00f08947 */ /* 0x004fea000383ffff */
[----:B------:R-:W-:Y:S05]  /*89a0*/  BRA `(.L_x_58) ;  /* 0xffffffa400a87947 */ /* 0x000fea000383ffff */
.L_x_68:
[----:B-1----:R-:W-:-:S04]  /*89b0*/  MOV R4, UR6 ;  /* 0x0000000600047c02 */ /* 0x002fc80008000f00 */
[----:B------:R1:W2:Y:S03]  /*89c0*/  SYNCS.PHASECHK.TRANS64.TRYWAIT P0, [R4+URZ+0x8], R5 ;  /* 0x00000805040075a7 */ /* 0x0002a600080011ff */
[----:B--2---:R-:W-:Y:S05]  /*89d0*/  @!P0 NANOSLEEP.SYNCS 0x989680 ;  /* 0x009896800000895d */ /* 0x004fea0003900000 */
[----:B------:R-:W2:Y:S02]  /*89e0*/  @!P0 SYNCS.PHASECHK.TRANS64 P0, [R4+URZ+0x8], R5 ;  /* 0x00000805040085a7 */ /* 0x000ea400080010ff */
[----:B--2---:R-:W-:Y:S05]  /*89f0*/  @!P0 BRA `(.L_x_68) ;  /* 0xfffffffc00ec8947 */ /* 0x004fea000383ffff */
[----:B------:R-:W-:Y:S05]  /*8a00*/  BRA `(.L_x_67) ;  /* 0xffffffa8005c7947 */ /* 0x000fea000383ffff */
.L_x_70:
[----:B------:R-:W-:Y:S01]  /*8a10*/  BSSY B0, `(.L_x_180) ;  /* 0x0000006000007945 */ /* 0x000fe20003800000 */
[----:B------:R-:W-:-:S07]  /*8a20*/  MOV R15, 0xffffffff ;  /* 0xffffffff000f7802 */ /* 0x000fce0000000f00 */
[----:B-1---5:R-:W-:Y:S05]  /*8a30*/  WARPSYNC.COLLECTIVE R15, `(.L_x_181) ;  /* 0x000000000f0c7348 */ /* 0x022fea0003c00000 */
[----:B------:R-:W-:Y:S02]  /*8a40*/  ELECT P6, UR79, PT ;  /* 0x00000000004f782f */ /* 0x000fe400038c0000 */
[----:B------:R-:W-:Y:S01]  /*8a50*/  MOV R14, UR79 ;  /* 0x0000004f000e7c02 */ /* 0x000fe20008000f00 */
[----:B-1---5:R-:W-:Y:S10]  /*8a60*/  ENDCOLLECTIVE ;  /* 0x000000000000791b */ /* 0x022ff40003800000 */
.L_x_181:
[----:B------:R-:W-:Y:S05]  /*8a70*/  BSYNC B0 ;  /* 0x0000000000007941 */ /* 0x000fea0003800000 */
.L_x_180:
[----:B------:R-:W-:Y:S05]  /*8a80*/  BRA `(.L_x_182) ;  /* 0xffffffa8008c7947 */ /* 0x000fea000383ffff */
.L_x_72:
[----:B-1----:R-:W-:-:S04]  /*8a90*/  MOV R2, UR6 ;  /* 0x0000000600027c02 */ /* 0x002fc80008000f00 */
[----:B------:R1:W2:Y:S03]  /*8aa0*/  SYNCS.PHASECHK.TRANS64.TRYWAIT P0, [R2+URZ+0x8], R3 ;  /* 0x00000803020075a7 */ /* 0x0002a600080011ff */
[----:B--2---:R-:W-:Y:S05]  /*8ab0*/  @!P0 NANOSLEEP.SYNCS 0x989680 ;  /* 0x009896800000895d */ /* 0x004fea0003900000 */
[----:B------:R-:W2:Y:S02]  /*8ac0*/  @!P0 SYNCS.PHASECHK.TRANS64 P0, [R2+URZ+0x8], R3 ;  /* 0x00000803020085a7 */ /* 0x000ea400080010ff */
[----:B--2---:R-:W-:Y:S05]  /*8ad0*/  @!P0 BRA `(.L_x_72) ;  /* 0xfffffffc00ec8947 */ /* 0x004fea000383ffff */
[----:B------:R-:W-:Y:S05]  /*8ae0*/  BRA `(.L_x_71) ;  /* 0xffffffa800907947 */ /* 0x000fea000383ffff */
.L_x_73:
[----:B-1----:R1:W2:Y:S02]  /*8af0*/  SYNCS.PHASECHK.TRANS64.TRYWAIT P0, [R0+URZ+0xe0], R4 ;  /* 0x0000e004000075a7 */ /* 0x0022a400080011ff */
[----:B--2---:R-:W-:Y:S05]  /*8b00*/  @!P0 NANOSLEEP.SYNCS 0x989680 ;  /* 0x009896800000895d */ /* 0x004fea0003900000 */
[----:B------:R-:W2:Y:S02]  /*8b10*/  @!P0 SYNCS.PHASECHK.TRANS64 P0, [R0+URZ+0xe0], R4 ;  /* 0x0000e004000085a7 */ /* 0x000ea400080010ff */
[----:B--2---:R-:W-:Y:S05]  /*8b20*/  @!P0 BRA `(.L_x_73) ;  /* 0xfffffffc00f08947 */ /* 0x004fea000383ffff */
[----:B------:R-:W-:Y:S05]  /*8b30*/  BRA `(.L_x_183) ;  /* 0xffffffac007c7947 */ /* 0x000fea000383ffff */
.L_x_75:
[----:B------:R-:W-:-:S07]  /*8b40*/  MOV R0, UR9 ;  /* 0x0000000900007c02 */ /* 0x000fce0008000f00 */
.L_x_184:
[----:B-1----:R1:W2:Y:S02]  /*8b50*/  SYNCS.PHASECHK.TRANS64.TRYWAIT P0, [R0+URZ+0x120], R4 ;  /* 0x00012004000075a7 */ /* 0x0022a400080011ff */
[----:B--2---:R-:W-:Y:S05]  /*8b60*/  @!P0 NANOSLEEP.SYNCS 0x989680 ;  /* 0x009896800000895d */ /* 0x004fea0003900000 */
[----:B------:R-:W2:Y:S02]  /*8b70*/  @!P0 SYNCS.PHASECHK.TRANS64 P0, [R0+URZ+0x120], R4 ;  /* 0x00012004000085a7 */ /* 0x000ea400080010ff */
[----:B--2---:R-:W-:Y:S05]  /*8b80*/  @!P0 BRA `(.L_x_184) ;  /* 0xfffffffc00f08947 */ /* 0x004fea000383ffff */
[----:B------:R-:W-:Y:S05]  /*8b90*/  BRA `(.L_x_185) ;  /* 0xffffffac00c87947 */ /* 0x000fea000383ffff */
.L_x_78:
[----:B------:R-:W-:Y:S07]  /*8ba0*/  MOV R0, UR8 ;  /* 0x0000000800007c02 */ /* 0x000fee0008000f00 */
.L_x_186:
[----:B-1----:R1:W2:Y:S02]  /*8bb0*/  SYNCS.PHASECHK.TRANS64.TRYWAIT P0, [R0+URZ], R4 ;  /* 0x00000004000075a7 */ /* 0x0022a400080011ff */
[----:B--2---:R-:W-:Y:S05]  /*8bc0*/  @!P0 NANOSLEEP.SYNCS 0x989680 ;  /* 0x009896800000895d */ /* 0x004fea0003900000 */
[----:B------:R-:W2:Y:S02]  /*8bd0*/  @!P0 SYNCS.PHASECHK.TRANS64 P0, [R0+URZ], R4 ;  /* 0x00000004000085a7 */ /* 0x000ea400080010ff */
[----:B--2---:R-:W-:Y:S05]  /*8be0*/  @!P0 BRA `(.L_x_186) ;  /* 0xfffffffc00f08947 */ /* 0x004fea000383ffff */
[----:B------:R-:W-:Y:S05]  /*8bf0*/  BRA `(.L_x_77) ;  /* 0xffffffac00dc7947 */ /* 0x000fea000383ffff */
.L_x_82:
[----:B-1----:R-:W-:-:S07]  /*8c00*/  MOV R0, UR8 ;  /* 0x0000000800007c02 */ /* 0x002fce0008000f00 */
.L_x_187:
[----:B-1----:R1:W2:Y:S02]  /*8c10*/  SYNCS.PHASECHK.TRANS64.TRYWAIT P0, [R0+URZ], R2 ;  /* 0x00000002000075a7 */ /* 0x0022a400080011ff */
[----:B--2---:R-:W-:Y:S05]  /*8c20*/  @!P0 NANOSLEEP.SYNCS 0x989680 ;  /* 0x009896800000895d */ /* 0x004fea0003900000 */
[----:B------:R-:W2:Y:S02]  /*8c30*/  @!P0 SYNCS.PHASECHK.TRANS64 P0, [R0+URZ], R2 ;  /* 0x00000002000085a7 */ /* 0x000ea400080010ff */
[----:B--2---:R-:W-:Y:S05]  /*8c40*/  @!P0 BRA `(.L_x_187) ;  /* 0xfffffffc00f08947 */ /* 0x004fea000383ffff */
[----:B------:R-:W-:Y:S05]  /*8c50*/  BRA `(.L_x_188) ;  /* 0xffffffb000d07947 */ /* 0x000fea000383ffff */
.L_x_83:
[----:B------:R-:W-:-:S07]  /*8c60*/  MOV R0, UR8 ;  /* 0x0000000800007c02 */ /* 0x000fce0008000f00 */
.L_x_189:
[----:B-1----:R1:W2:Y:S02]  /*8c70*/  SYNCS.PHASECHK.TRANS64.TRYWAIT P0, [R0+URZ], R3 ;  /* 0x00000003000075a7 */ /* 0x0022a400080011ff */
[----:B--2---:R-:W-:Y:S05]  /*8c80*/  @!P0 NANOSLEEP.SYNCS 0x989680 ;  /* 0x009896800000895d */ /* 0x004fea0003900000 */
[----:B------:R-:W2:Y:S02]  /*8c90*/  @!P0 SYNCS.PHASECHK.TRANS64 P0, [R0+URZ], R3 ;  /* 0x00000003000085a7 */ /* 0x000ea400080010ff */
[----:B--2---:R-:W-:Y:S05]  /*8ca0*/  @!P0 BRA `(.L_x_189) ;  /* 0xfffffffc00f08947 */ /* 0x004fea000383ffff */
[----:B------:R-:W-:Y:S05]  /*8cb0*/  BRA `(.L_x_190) ;  /* 0xffffffb000dc7947 */ /* 0x000fea000383ffff */
.L_x_84:
[----:B------:R-:W-:-:S07]  /*8cc0*/  MOV R0, UR8 ;  /* 0x0000000800007c02 */ /* 0x000fce0008000f00 */
.L_x_191:
[----:B-1----:R1:W2:Y:S02]  /*8cd0*/  SYNCS.PHASECHK.TRANS64.TRYWAIT P0, [R0+URZ], R3 ;  /* 0x00000003000075a7 */ /* 0x0022a400080011ff */
[----:B--2---:R-:W-:Y:S05]  /*8ce0*/  @!P0 NANOSLEEP.SYNCS 0x989680 ;  /* 0x009896800000895d */ /* 0x004fea0003900000 */
[----:B------:R-:W2:Y:S02]  /*8cf0*/  @!P0 SYNCS.PHASECHK.TRANS64 P0, [R0+URZ], R3 ;  /* 0x00000003000085a7 */ /* 0x000ea400080010ff */
[----:B--2---:R-:W-:Y:S05]  /*8d00*/  @!P0 BRA `(.L_x_191) ;  /* 0xfffffffc00f08947 */ /* 0x004fea000383ffff */
[----:B------:R-:W-:Y:S05]  /*8d10*/  BRA `(.L_x_192) ;  /* 0xffffffb000e87947 */ /* 0x000fea000383ffff */
.L_x_87:
[----:B------:R-:W-:-:S07]  /*8d20*/  MOV R0, UR7 ;  /* 0x0000000700007c02 */ /* 0x000fce0008000f00 */
.L_x_193:
[----:B-1----:R1:W2:Y:S02]  /*8d30*/  SYNCS.PHASECHK.TRANS64.TRYWAIT P1, [R0+URZ+0x160], R2 ;  /* 0x00016002000075a7 */ /* 0x0022a400080211ff */
[----:B--2---:R-:W-:Y:S05]  /*8d40*/  @!P1 NANOSLEEP.SYNCS 0x989680 ;  /* 0x009896800000995d */ /* 0x004fea0003900000 */
[----:B------:R-:W2:Y:S02]  /*8d50*/  @!P1 SYNCS.PHASECHK.TRANS64 P1, [R0+URZ+0x160], R2 ;  /* 0x00016002000095a7 */ /* 0x000ea400080210ff */
[----:B--2---:R-:W-:Y:S05]  /*8d60*/  @!P1 BRA `(.L_x_193) ;  /* 0xfffffffc00f09947 */ /* 0x004fea000383ffff */
[----:B------:R-:W-:Y:S05]  /*8d70*/  BRA `(.L_x_194) ;  /* 0xffffffb400347947 */ /* 0x000fea000383ffff */
.L_x_92:
[----:B--2---:R2:W4:Y:S02]  /*8d80*/  SYNCS.PHASECHK.TRANS64.TRYWAIT P0, [R0+URZ+0xe0], R2 ;  /* 0x0000e002000075a7 */ /* 0x00452400080011ff */
[----:B----4-:R-:W-:Y:S05]  /*8d90*/  @!P0 NANOSLEEP.SYNCS 0x989680 ;  /* 0x009896800000895d */ /* 0x010fea0003900000 */
[----:B------:R-:W4:Y:S02]  /*8da0*/  @!P0 SYNCS.PHASECHK.TRANS64 P0, [R0+URZ+0xe0], R2 ;  /* 0x0000e002000085a7 */ /* 0x000f2400080010ff */
[----:B----4-:R-:W-:Y:S05]  /*8db0*/  @!P0 BRA `(.L_x_92) ;  /* 0xfffffffc00f08947 */ /* 0x010fea000383ffff */
[----:B------:R-:W-:Y:S05]  /*8dc0*/  BRA `(.L_x_195) ;  /* 0xffffffb800447947 */ /* 0x000fea000383ffff */
.L_x_95:
[----:B------:R-:W-:Y:S07]  /*8dd0*/  MOV R0, UR7 ;  /* 0x0000000700007c02 */ /* 0x000fee0008000f00 */
.L_x_196:
[----:B--2---:R2:W4:Y:S02]  /*8de0*/  SYNCS.PHASECHK.TRANS64.TRYWAIT P0, [R0+URZ+0xd8], R2 ;  /* 0x0000d802000075a7 */ /* 0x00452400080011ff */
[----:B----4-:R-:W-:Y:S05]  /*8df0*/  @!P0 NANOSLEEP.SYNCS 0x989680 ;  /* 0x009896800000895d */ /* 0x010fea0003900000 */
[----:B------:R-:W4:Y:S02]  /*8e00*/  @!P0 SYNCS.PHASECHK.TRANS64 P0, [R0+URZ+0xd8], R2 ;  /* 0x0000d802000085a7 */ /* 0x000f2400080010ff */
[----:B----4-:R-:W-:Y:S05]  /*8e10*/  @!P0 BRA `(.L_x_196) ;  /* 0xfffffffc00f08947 */ /* 0x010fea000383ffff */
[----:B------:R-:W-:Y:S05]  /*8e20*/  BRA `(.L_x_94) ;  /* 0xffffffbc00247947 */ /* 0x000fea000383ffff */
.L_x_98:
[----:B------:R-:W-:Y:S07]  /*8e30*/  MOV R0, UR7 ;  /* 0x0000000700007c02 */ /* 0x000fee0008000f00 */
.L_x_197:
[----:B-1----:R1:W2:Y:S02]  /*8e40*/  SYNCS.PHASECHK.TRANS64.TRYWAIT P0, [R0+URZ+0xb0], R14 ;  /* 0x0000b00e000075a7 */ /* 0x0022a400080011ff */
[----:B--2---:R-:W-:Y:S05]  /*8e50*/  @!P0 NANOSLEEP.SYNCS 0x989680 ;  /* 0x009896800000895d */ /* 0x004fea0003900000 */
[----:B------:R-:W2:Y:S02]  /*8e60*/  @!P0 SYNCS.PHASECHK.TRANS64 P0, [R0+URZ+0xb0], R14 ;  /* 0x0000b00e000085a7 */ /* 0x000ea400080010ff */
[----:B--2---:R-:W-:Y:S05]  /*8e70*/  @!P0 BRA `(.L_x_197) ;  /* 0xfffffffc00f08947 */ /* 0x004fea000383ffff */
[----:B------:R-:W-:Y:S05]  /*8e80*/  BRA `(.L_x_198) ;  /* 0xffffffbc009c7947 */ /* 0x000fea000383ffff */
.L_x_99:
[----:B------:R-:W-:Y:S07]  /*8e90*/  MOV R0, UR7 ;  /* 0x0000000700007c02 */ /* 0x000fee0008000f00 */
.L_x_199:
[----:B-1----:R1:W2:Y:S02]  /*8ea0*/  SYNCS.PHASECHK.TRANS64.TRYWAIT P0, [R0+URZ+0xb8], R14 ;  /* 0x0000b80e000075a7 */ /* 0x0022a400080011ff */
[----:B--2---:R-:W-:Y:S05]  /*8eb0*/  @!P0 NANOSLEEP.SYNCS 0x989680 ;  /* 0x009896800000895d */ /* 0x004fea0003900000 */
[----:B------:R-:W2:Y:S02]  /*8ec0*/  @!P0 SYNCS.PHASECHK.TRANS64 P0, [R0+URZ+0xb8], R14 ;  /* 0x0000b80e000085a7 */ /* 0x000ea400080010ff */
[----:B--2---:R-:W-:Y:S05]  /*8ed0*/  @!P0 BRA `(.L_x_199) ;  /* 0xfffffffc00f08947 */ /* 0x004fea000383ffff */
[----:B------:R-:W-:Y:S05]  /*8ee0*/  BRA `(.L_x_200) ;  /* 0xffffffbc00d47947 */ /* 0x000fea000383ffff */
.L_x_100:
[----:B------:R-:W-:Y:S07]  /*8ef0*/  MOV R0, UR7 ;  /* 0x0000000700007c02 */ /* 0x000fee0008000f00 */
.L_x_201:
[----:B-1----:R1:W2:Y:S02]  /*8f00*/  SYNCS.PHASECHK.TRANS64.TRYWAIT P0, [R0+URZ+0xc0], R14 ;  /* 0x0000c00e000075a7 */ /* 0x0022a400080011ff */
[----:B--2---:R-:W-:Y:S05]  /*8f10*/  @!P0 NANOSLEEP.SYNCS 0x989680 ;  /* 0x009896800000895d */ /* 0x004fea0003900000 */
[----:B------:R-:W2:Y:S02]  /*8f20*/  @!P0 SYNCS.PHASECHK.TRANS64 P0, [R0+URZ+0xc0], R14 ;  /* 0x0000c00e000085a7 */ /* 0x000ea400080010ff */
[----:B--2---:R-:W-:Y:S05]  /*8f30*/  @!P0 BRA `(.L_x_201) ;  /* 0xfffffffc00f08947 */ /* 0x004fea000383ffff */
[----:B------:R-:W-:Y:S05]  /*8f40*/  BRA `(.L_x_202) ;  /* 0xffffffc000187947 */ /* 0x000fea000383ffff */
.L_x_101:
[----:B------:R-:W-:Y:S07]  /*8f50*/  MOV R0, UR7 ;  /* 0x0000000700007c02 */ /* 0x000fee0008000f00 */
.L_x_203:
[----:B-1----:R1:W2:Y:S02]  /*8f60*/  SYNCS.PHASECHK.TRANS64.TRYWAIT P0, [R0+URZ+0xc8], R14 ;  /* 0x0000c80e000075a7 */ /* 0x0022a400080011ff */
[----:B--2---:R-:W-:Y:S05]  /*8f70*/  @!P0 NANOSLEEP.SYNCS 0x989680 ;  /* 0x009896800000895d */ /* 0x004fea0003900000 */
[----:B------:R-:W2:Y:S02]  /*8f80*/  @!P0 SYNCS.PHASECHK.TRANS64 P0, [R0+URZ+0xc8], R14 ;  /* 0x0000c80e000085a7 */ /* 0x000ea400080010ff */
[----:B--2---:R-:W-:Y:S05]  /*8f90*/  @!P0 BRA `(.L_x_203) ;  /* 0xfffffffc00f08947 */ /* 0x004fea000383ffff */
[----:B------:R-:W-:Y:S05]  /*8fa0*/  BRA `(.L_x_204) ;  /* 0xffffffc0009c7947 */ /* 0x000fea000383ffff */
.L_x_103:
[----:B------:R-:W-:-:S07]  /*8fb0*/  MOV R0, UR7 ;  /* 0x0000000700007c02 */ /* 0x000fce0008000f00 */
.L_x_205:
[----:B-1----:R1:W4:Y:S02]  /*8fc0*/  SYNCS.PHASECHK.TRANS64.TRYWAIT P0, [R0+URZ+0xb0], R2 ;  /* 0x0000b002000075a7 */ /* 0x00232400080011ff */
[----:B----4-:R-:W-:Y:S05]  /*8fd0*/  @!P0 NANOSLEEP.SYNCS 0x989680 ;  /* 0x009896800000895d */ /* 0x010fea0003900000 */
[----:B------:R-:W4:Y:S02]  /*8fe0*/  @!P0 SYNCS.PHASECHK.TRANS64 P0, [R0+URZ+0xb0], R2 ;  /* 0x0000b002000085a7 */ /* 0x000f2400080010ff */
[----:B----4-:R-:W-:Y:S05]  /*8ff0*/  @!P0 BRA `(.L_x_205) ;  /* 0xfffffffc00f08947 */ /* 0x010fea000383ffff */
[----:B------:R-:W-:Y:S05]  /*9000*/  BRA `(.L_x_206) ;  /* 0xffffffc4000c7947 */ /* 0x000fea000383ffff */
.L_x_104:
[----:B-1----:R-:W-:-:S07]  /*9010*/  MOV R0, UR7 ;  /* 0x0000000700007c02 */ /* 0x002fce0008000f00 */
.L_x_207:
[----:B-1----:R1:W4:Y:S02]  /*9020*/  SYNCS.PHASECHK.TRANS64.TRYWAIT P0, [R0+URZ+0xb8], R2 ;  /* 0x0000b802000075a7 */ /* 0x00232400080011ff */
[----:B----4-:R-:W-:Y:S05]  /*9030*/  @!P0 NANOSLEEP.SYNCS 0x989680 ;  /* 0x009896800000895d */ /* 0x010fea0003900000 */
[----:B------:R-:W4:Y:S02]  /*9040*/  @!P0 SYNCS.PHASECHK.TRANS64 P0, [R0+URZ+0xb8], R2 ;  /* 0x0000b802000085a7 */ /* 0x000f2400080010ff */
[----:B----4-:R-:W-:Y:S05]  /*9050*/  @!P0 BRA `(.L_x_207) ;  /* 0xfffffffc00f08947 */ /* 0x010fea000383ffff */
[----:B------:R-:W-:Y:S05]  /*9060*/  BRA `(.L_x_208) ;  /* 0xffffffc000fc7947 */ /* 0x000fea000383ffff */
.L_x_105:
[----:B-1----:R-:W-:-:S07]  /*9070*/  MOV R0, UR7 ;  /* 0x0000000700007c02 */ /* 0x002fce0008000f00 */
.L_x_209:
[----:B-1----:R1:W4:Y:S02]  /*9080*/  SYNCS.PHASECHK.TRANS64.TRYWAIT P0, [R0+URZ+0xc0], R2 ;  /* 0x0000c002000075a7 */ /* 0x00232400080011ff */
[----:B----4-:R-:W-:Y:S05]  /*9090*/  @!P0 NANOSLEEP.SYNCS 0x989680 ;  /* 0x009896800000895d */ /* 0x010fea0003900000 */
[----:B------:R-:W4:Y:S02]  /*90a0*/  @!P0 SYNCS.PHASECHK.TRANS64 P0, [R0+URZ+0xc0], R2 ;  /* 0x0000c002000085a7 */ /* 0x000f2400080010ff */
[----:B----4-:R-:W-:Y:S05]  /*90b0*/  @!P0 BRA `(.L_x_209) ;  /* 0xfffffffc00f08947 */ /* 0x010fea000383ffff */
[----:B------:R-:W-:Y:S05]  /*90c0*/  BRA `(.L_x_210) ;  /* 0xffffffc000ec7947 */ /* 0x000fea000383ffff */
.L_x_107:
[----:B--2---:R2:W4:Y:S02]  /*90d0*/  SYNCS.PHASECHK.TRANS64.TRYWAIT P0, [R0+URZ+0xe0], R2 ;  /* 0x0000e002000075a7 */ /* 0x00452400080011ff */
[----:B----4-:R-:W-:Y:S05]  /*90e0*/  @!P0 NANOSLEEP.SYNCS 0x989680 ;  /* 0x009896800000895d */ /* 0x010fea0003900000 */
[----:B------:R-:W4:Y:S02]  /*90f0*/  @!P0 SYNCS.PHASECHK.TRANS64 P0, [R0+URZ+0xe0], R2 ;  /* 0x0000e002000085a7 */ /* 0x000f2400080010ff */
[----:B----4-:R-:W-:Y:S05]  /*9100*/  @!P0 BRA `(.L_x_107) ;  /* 0xfffffffc00f08947 */ /* 0x010fea000383ffff */
[----:B------:R-:W-:Y:S05]  /*9110*/  BRA `(.L_x_211) ;  /* 0xffffffc400b47947 */ /* 0x000fea000383ffff */
.L_x_118:
[----:B-1----:R-:W-:Y:S04]  /*9120*/  MOV R2, UR48 ;  /* 0x0000003000027c02 */ /* 0x002fe80008000f00 */
[----:B------:R1:W3:Y:S03]  /*9130*/  SYNCS.PHASECHK.TRANS64.TRYWAIT P1, [R2+URZ+0x90], R3 ;  /* 0x00009003020075a7 */ /* 0x0002e600080211ff */
[----:B---3--:R-:W-:Y:S05]  /*9140*/  @!P1 NANOSLEEP.SYNCS 0x989680 ;  /* 0x009896800000995d */ /* 0x008fea0003900000 */
[----:B------:R-:W3:Y:S02]  /*9150*/  @!P1 SYNCS.PHASECHK.TRANS64 P1, [R2+URZ+0x90], R3 ;  /* 0x00009003020095a7 */ /* 0x000ee400080210ff */
[----:B---3--:R-:W-:Y:S05]  /*9160*/  @!P1 BRA `(.L_x_118) ;  /* 0xfffffffc00ec9947 */ /* 0x008fea000383ffff */
[----:B------:R-:W-:Y:S05]  /*9170*/  BRA `(.L_x_117) ;  /* 0xffffffd000c07947 */ /* 0x000fea000383ffff */
.L_x_120:
[----:B-1----:R1:W4:Y:S02]  /*9180*/  SYNCS.PHASECHK.TRANS64.TRYWAIT P0, [R84+URZ+0x100], R0 ;  /* 0x00010000540075a7 */ /* 0x00232400080011ff */
[----:B----4-:R-:W-:Y:S05]  /*9190*/  @!P0 NANOSLEEP.SYNCS 0x989680 ;  /* 0x009896800000895d */ /* 0x010fea0003900000 */
[----:B------:R-:W4:Y:S02]  /*91a0*/  @!P0 SYNCS.PHASECHK.TRANS64 P0, [R84+URZ+0x100], R0 ;  /* 0x00010000540085a7 */ /* 0x000f2400080010ff */
[----:B----4-:R-:W-:Y:S05]  /*91b0*/  @!P0 BRA `(.L_x_120) ;  /* 0xfffffffc00f08947 */ /* 0x010fea000383ffff */
[----:B------:R-:W-:Y:S05]  /*91c0*/  BRA `(.L_x_119) ;  /* 0xffffffd000e87947 */ /* 0x000fea000383ffff */
.L_x_129:
[----:B-1----:R1:W2:Y:S02]  /*91d0*/  SYNCS.PHASECHK.TRANS64.TRYWAIT P0, [R2+URZ+0x90], R0 ;  /* 0x00009000020075a7 */ /* 0x0022a400080011ff */
[----:B--2---:R-:W-:Y:S05]  /*91e0*/  @!P0 NANOSLEEP.SYNCS 0x989680 ;  /* 0x009896800000895d */ /* 0x004fea0003900000 */
[----:B------:R-:W2:Y:S02]  /*91f0*/  @!P0 SYNCS.PHASECHK.TRANS64 P0, [R2+URZ+0x90], R0 ;  /* 0x00009000020085a7 */ /* 0x000ea400080010ff */
[----:B--2---:R-:W-:Y:S05]  /*9200*/  @!P0 BRA `(.L_x_129) ;  /* 0xfffffffc00f08947 */ /* 0x004fea000383ffff */
[----:B------:R-:W-:Y:S05]  /*9210*/  BRA `(.L_x_128) ;  /* 0xffffffd800847947 */ /* 0x000fea000383ffff */
.L_x_137:
[----:B-1----:R1:W2:Y:S02]  /*9220*/  SYNCS.PHASECHK.TRANS64.TRYWAIT P0, [R0+URZ+0x90], R6 ;  /* 0x00009006000075a7 */ /* 0x0022a400080011ff */
[----:B--2---:R-:W-:Y:S05]  /*9230*/  @!P0 NANOSLEEP.SYNCS 0x989680 ;  /* 0x009896800000895d */ /* 0x004fea0003900000 */
[----:B------:R-:W2:Y:S02]  /*9240*/  @!P0 SYNCS.PHASECHK.TRANS64 P0, [R0+URZ+0x90], R6 ;  /* 0x00009006000085a7 */ /* 0x000ea400080010ff */
[----:B--2---:R-:W-:Y:S05]  /*9250*/  @!P0 BRA `(.L_x_137) ;  /* 0xfffffffc00f08947 */ /* 0x004fea000383ffff */
[----:B------:R-:W-:Y:S05]  /*9260*/  BRA `(.L_x_136) ;  /* 0xffffffe000447947 */ /* 0x000fea000383ffff */
.L_x_145:
[----:B-1----:R1:W2:Y:S02]  /*9270*/  SYNCS.PHASECHK.TRANS64.TRYWAIT P0, [R0+URZ+0x90], R5 ;  /* 0x00009005000075a7 */ /* 0x0022a400080011ff */
[----:B--2---:R-:W-:Y:S05]  /*9280*/  @!P0 NANOSLEEP.SYNCS 0x989680 ;  /* 0x009896800000895d */ /* 0x004fea0003900000 */
[----:B------:R-:W2:Y:S02]  /*9290*/  @!P0 SYNCS.PHASECHK.TRANS64 P0, [R0+URZ+0x90], R5 ;  /* 0x00009005000085a7 */ /* 0x000ea400080010ff */
[----:B--2---:R-:W-:Y:S05]  /*92a0*/  @!P0 BRA `(.L_x_145) ;  /* 0xfffffffc00f08947 */ /* 0x004fea000383ffff */
[----:B------:R-:W-:Y:S05]  /*92b0*/  BRA `(.L_x_144) ;  /* 0xffffffe800047947 */ /* 0x000fea000383ffff */
        .weak           $__internal_0_$__cuda_sm10x_tcgen05_guardrail_trap_col_being_dealloced_not_returned_by_alloc
        .type           $__internal_0_$__cuda_sm10x_tcgen05_guardrail_trap_col_being_dealloced_not_returned_by_alloc,@function
        .size           $__internal_0_$__cuda_sm10x_tcgen05_guardrail_trap_col_being_dealloced_not_returned_by_alloc,($__internal_1_$__cuda_sm10x_tcgen05_guardrail_trap_phase_invalid_during_alloc - $__internal_0_$__cuda_sm10x_tcgen05_guardrail_trap_col_being_dealloced_not_returned_by_alloc)
$__internal_0_$__cuda_sm10x_tcgen05_guardrail_trap_col_being_dealloced_not_returned_by_alloc:
[----:B------:R-:W-:Y:S05]  /*92c0*/  BPT.TRAP 0x1 ;  /* 0x000000040000795c */ /* 0x000fea0000300000 */
[----:B------:R-:W-:-:S04]  /*92d0*/  HFMA2 R3, -RZ, RZ, 0, 0 ;  /* 0x00000000ff037431 */ /* 0x000fc800000001ff */
[----:B------:R-:W-:Y:S05]  /*92e0*/  RET.REL.NODEC R2 `(_ZN7cutlass13device_kernelINS_4gemm6kernel13GemmUniversalIN4cute5tupleIJiiiiEEENS1_10collective13CollectiveMmaINS1_35MainloopSm100TmaUmmaWarpSpecializedILi9ELi2ELi4ENS5_IJNS4_1CILi2EEENSA_ILi1EEESC_EEEEENS5_IJNSA_ILi256EEENSA_ILi64EEENSA_ILi32EEEEEEfNS5_IJlSC_lEEEfSJ_NS4_8TiledMMAINS4_8MMA_AtomIJNS4_23SM100_MMA_TF32_2x1SM_SSINS_10tfloat32_tESN_fLi256ELi64ELNS4_4UMMA5MajorE0ELSP_0ELNSO_7ScaleInE0ELSQ_0EEEEEENS4_6LayoutINS5_IJSC_SC_SC_EEENS5_IJNSA_ILi0EEESV_SV_EEEEENS5_IJNS4_10UnderscoreESY_SY_EEEEENS4_18SM100_TMA_2SM_LOADENS4_14ComposedLayoutINS4_7SwizzleILi3ELi4ELi3EEENS4_18smem_ptr_flag_bitsILi32EEENST_INS5_IJNSA_ILi8EEESH_EEENS5_IJSH_SC_EEEEEEEvNS4_8identityES11_S1B_vS1C_EENS_8epilogue10collective18CollectiveEpilogueINS1E_23Sm100TmaWarpSpecializedILi4ELi2ELi16ELb1ELb0EEEJNS5_IJNSA_ILi128EEESG_SH_EEENS5_IJNST_IS1J_SC_EENST_INSA_ILi16EEESC_EEEEEfSJ_fSJ_NS1E_6fusion15FusionCallbacksIS1I_NS1P_17LinearCombinationIffffLNS_15FloatRoundStyleE2EEES1K_S1O_JEEENS4_5SM1004TMEM4LOAD26SM100_TMEM_LOAD_32dp32b16xENS4_13SM90_TMA_LOADENS12_INS13_ILi2ELi4ELi3EEES16_NST_INS5_IJS17_S1M_EEENS5_IJS1M_SC_EEEEEEENS4_39AutoVectorizingCopyWithAssumedAlignmentILi128EEENS4_14SM90_TMA_STOREES24_S26_S26_EEEvvEEEEvNT_6ParamsE) ;  /* 0xffffff6c02447950 */ /* 0x000fea0003c3ffff */
        .weak           $__internal_1_$__cuda_sm10x_tcgen05_guardrail_trap_phase_invalid_during_alloc
        .type           $__internal_1_$__cuda_sm10x_tcgen05_guardrail_trap_phase_invalid_during_alloc,@function
        .size           $__internal_1_$__cuda_sm10x_tcgen05_guardrail_trap_phase_invalid_during_alloc,($__internal_2_$__cuda_sm10x_tcgen05_guardrail_trap_unallocated_columns_being_dealloced - $__internal_1_$__cuda_sm10x_tcgen05_guardrail_trap_phase_invalid_during_alloc)
$__internal_1_$__cuda_sm10x_tcgen05_guardrail_trap_phase_invalid_during_alloc:
[----:B------:R-:W-:Y:S05]  /*92f0*/  BPT.TRAP 0x1 ;  /* 0x000000040000795c */ /* 0x000fea0000300000 */
[----:B------:R-:W-:-:S04]  /*9300*/  MOV R3, 0x0 ;  /* 0x0000000000037802 */ /* 0x000fc80000000f00 */
[----:B------:R-:W-:Y:S05]  /*9310*/  RET.REL.NODEC R2 `(_ZN7cutlass13device_kernelINS_4gemm6kernel13GemmUniversalIN4cute5tupleIJiiiiEEENS1_10collective13CollectiveMmaINS1_35MainloopSm100TmaUmmaWarpSpecializedILi9ELi2ELi4ENS5_IJNS4_1CILi2EEENSA_ILi1EEESC_EEEEENS5_IJNSA_ILi256EEENSA_ILi64EEENSA_ILi32EEEEEEfNS5_IJlSC_lEEEfSJ_NS4_8TiledMMAINS4_8MMA_AtomIJNS4_23SM100_MMA_TF32_2x1SM_SSINS_10tfloat32_tESN_fLi256ELi64ELNS4_4UMMA5MajorE0ELSP_0ELNSO_7ScaleInE0ELSQ_0EEEEEENS4_6LayoutINS5_IJSC_SC_SC_EEENS5_IJNSA_ILi0EEESV_SV_EEEEENS5_IJNS4_10UnderscoreESY_SY_EEEEENS4_18SM100_TMA_2SM_LOADENS4_14ComposedLayoutINS4_7SwizzleILi3ELi4ELi3EEENS4_18smem_ptr_flag_bitsILi32EEENST_INS5_IJNSA_ILi8EEESH_EEENS5_IJSH_SC_EEEEEEEvNS4_8identityES11_S1B_vS1C_EENS_8epilogue10collective18CollectiveEpilogueINS1E_23Sm100TmaWarpSpecializedILi4ELi2ELi16ELb1ELb0EEEJNS5_IJNSA_ILi128EEESG_SH_EEENS5_IJNST_IS1J_SC_EENST_INSA_ILi16EEESC_EEEEEfSJ_fSJ_NS1E_6fusion15FusionCallbacksIS1I_NS1P_17LinearCombinationIffffLNS_15FloatRoundStyleE2EEES1K_S1O_JEEENS4_5SM1004TMEM4LOAD26SM100_TMEM_LOAD_32dp32b16xENS4_13SM90_TMA_LOADENS12_INS13_ILi2ELi4ELi3EEES16_NST_INS5_IJS17_S1M_EEENS5_IJS1M_SC_EEEEEEENS4_39AutoVectorizingCopyWithAssumedAlignmentILi128EEENS4_14SM90_TMA_STOREES24_S26_S26_EEEvvEEEEvNT_6ParamsE) ;  /* 0xffffff6c02387950 */ /* 0x000fea0003c3ffff */
        .weak           $__internal_2_$__cuda_sm10x_tcgen05_guardrail_trap_unallocated_columns_being_dealloced
        .type           $__internal_2_$__cuda_sm10x_tcgen05_guardrail_trap_unallocated_columns_being_dealloced,@function
        .size           $__internal_2_$__cuda_sm10x_tcgen05_guardrail_trap_unallocated_columns_being_dealloced,(.L_x_213 - $__internal_2_$__cuda_sm10x_tcgen05_guardrail_trap_unallocated_columns_being_dealloced)
$__internal_2_$__cuda_sm10x_tcgen05_guardrail_trap_unallocated_columns_being_dealloced:
[----:B------:R-:W-:Y:S05]  /*9320*/  BPT.TRAP 0x1 ;  /* 0x000000040000795c */ /* 0x000fea0000300000 */
[----:B------:R-:W-:-:S04]  /*9330*/  HFMA2 R3, -RZ, RZ, 0, 0 ;  /* 0x00000000ff037431 */ /* 0x000fc800000001ff */
[----:B------:R-:W-:Y:S05]  /*9340*/  RET.REL.NODEC R2 `(_ZN7cutlass13device_kernelINS_4gemm6kernel13GemmUniversalIN4cute5tupleIJiiiiEEENS1_10collective13CollectiveMmaINS1_35MainloopSm100TmaUmmaWarpSpecializedILi9ELi2ELi4ENS5_IJNS4_1CILi2EEENSA_ILi1EEESC_EEEEENS5_IJNSA_ILi256EEENSA_ILi64EEENSA_ILi32EEEEEEfNS5_IJlSC_lEEEfSJ_NS4_8TiledMMAINS4_8MMA_AtomIJNS4_23SM100_MMA_TF32_2x1SM_SSINS_10tfloat32_tESN_fLi256ELi64ELNS4_4UMMA5MajorE0ELSP_0ELNSO_7ScaleInE0ELSQ_0EEEEEENS4_6LayoutINS5_IJSC_SC_SC_EEENS5_IJNSA_ILi0EEESV_SV_EEEEENS5_IJNS4_10UnderscoreESY_SY_EEEEENS4_18SM100_TMA_2SM_LOADENS4_14ComposedLayoutINS4_7SwizzleILi3ELi4ELi3EEENS4_18smem_ptr_flag_bitsILi32EEENST_INS5_IJNSA_ILi8EEESH_EEENS5_IJSH_SC_EEEEEEEvNS4_8identityES11_S1B_vS1C_EENS_8epilogue10collective18CollectiveEpilogueINS1E_23Sm100TmaWarpSpecializedILi4ELi2ELi16ELb1ELb0EEEJNS5_IJNSA_ILi128EEESG_SH_EEENS5_IJNST_IS1J_SC_EENST_INSA_ILi16EEESC_EEEEEfSJ_fSJ_NS1E_6fusion15FusionCallbacksIS1I_NS1P_17LinearCombinationIffffLNS_15FloatRoundStyleE2EEES1K_S1O_JEEENS4_5SM1004TMEM4LOAD26SM100_TMEM_LOAD_32dp32b16xENS4_13SM90_TMA_LOADENS12_INS13_ILi2ELi4ELi3EEES16_NST_INS5_IJS17_S1M_EEENS5_IJS1M_SC_EEEEEEENS4_39AutoVectorizingCopyWithAssumedAlignmentILi128EEENS4_14SM90_TMA_STOREES24_S26_S26_EEEvvEEEEvNT_6ParamsE) ;  /* 0xffffff6c022c7950 */ /* 0x000fea0003c3ffff */
.L_x_212:
[----:B------:R-:W-:-:S00]  /*9350*/  BRA `(.L_x_212) ;  /* 0xfffffffc00fc7947 */ /* 0x000fc0000383ffff */
[----:B------:R-:W-:-:S00]  /*9360*/  NOP ;  /* 0x0000000000007918 */ /* 0x000fc00000000000 */
        /* <DEDUP_REMOVED lines=9> */
.L_x_213:


//--------------------- .nv.global.init           --------------------------
	.section	.nv.global.init,"aw",@progbits
.nv.global.init:
	.type		$str$27,@object
	.size		$str$27,($str$28 - $str$27)
$str$27:
        /*0000*/ 	.byte	0x28, 0x61, 0x64, 0x64, 0x72, 0x65, 0x73, 0x73, 0x20, 0x26, 0x20, 0x6d, 0x61, 0x73, 0x6b, 0x29
        /*0010*/ 	.byte	0x20, 0x3d, 0x3d, 0x20, 0x30, 0x00
	.type		$str$28,@object
	.size		$str$28,($str$26 - $str$28)
$str$28:
        /*0016*/ 	.byte	0x2f, 0x74, 0x6d, 0x70, 0x2f, 0x63, 0x75, 0x74, 0x6c, 0x61, 0x73, 0x73, 0x5f, 0x73, 0x77, 0x65
        /*0026*/ 	.byte	0x65, 0x70, 0x5f, 0x73, 0x72, 0x63, 0x2f, 0x69, 0x6e, 0x63, 0x6c, 0x75, 0x64, 0x65, 0x2f, 0x63
        /*0036*/ 	.byte	0x75, 0x74, 0x65, 0x2f, 0x70, 0x6f, 0x69, 0x6e, 0x74, 0x65, 0x72, 0x5f, 0x66, 0x6c, 0x61, 0x67
        /*0046*/ 	.byte	0x67, 0x65, 0x64, 0x2e, 0x68, 0x70, 0x70, 0x00
	.type		$str$26,@object
	.size		$str$26,($str$25 - $str$26)
$str$26:
        /*004e*/ 	.byte	0x2f, 0x74, 0x6d, 0x70, 0x2f, 0x63, 0x75, 0x74, 0x6c, 0x61, 0x73, 0x73, 0x5f, 0x73, 0x77, 0x65
        /*005e*/ 	.byte	0x65, 0x70, 0x5f, 0x73, 0x72, 0x63, 0x2f, 0x69, 0x6e, 0x63, 0x6c, 0x75, 0x64, 0x65, 0x2f, 0x63
        /*006e*/ 	.byte	0x75, 0x74, 0x65, 0x2f, 0x61, 0x74, 0x6f, 0x6d, 0x2f, 0x63, 0x6f, 0x70, 0x79, 0x5f, 0x74, 0x72
        /*007e*/ 	.byte	0x61, 0x69, 0x74, 0x73, 0x5f, 0x73, 0x6d, 0x31, 0x30, 0x30, 0x2e, 0x68, 0x70, 0x70, 0x00
	.type		$str$25,@object
	.size		$str$25,(__unnamed_1 - $str$25)
$str$25:
        /*008d*/ 	.byte	0x28, 0x28, 0x75, 0x69, 0x6e, 0x74, 0x33, 0x32, 0x5f, 0x74, 0x28, 0x74, 0x68, 0x72, 0x65, 0x61
        /*009d*/ 	.byte	0x64, 0x49, 0x64, 0x78, 0x2e, 0x78, 0x29, 0x20, 0x2f, 0x20, 0x33, 0x32, 0x29, 0x20, 0x25, 0x20
        /*00ad*/ 	.byte	0x34, 0x29, 0x20, 0x3d, 0x3d, 0x20, 0x28, 0x28, 0x28, 0x74, 0x6d, 0x65, 0x6d, 0x5f, 0x61, 0x64
        /*00bd*/ 	.byte	0x64, 0x72, 0x20, 0x3e, 0x3e, 0x20, 0x31, 0x36, 0x29, 0x20, 0x2f, 0x20, 0x33, 0x32, 0x29, 0x20
        /*00cd*/ 	.byte	0x25, 0x20, 0x34, 0x29, 0x00
	.type		__unnamed_1,@object
	.size		__unnamed_1,(__unnamed_2 - __unnamed_1)
__unnamed_1:
        /*00d2*/ 	.byte	0x61, 0x75, 0x74, 0x6f, 0x20, 0x63, 0x75, 0x74, 0x65, 0x3a, 0x3a, 0x61, 0x73, 0x5f, 0x70, 0x6f
        /* <DEDUP_REMOVED lines=23> */
        /*0252*/ 	.byte	0x43, 0x3c, 0x32, 0x30, 0x34, 0x38, 0x3e, 0x3e, 0x3e, 0x3e, 0x5d, 0x00
	.type		__unnamed_2,@object
	.size		__unnamed_2,(.L_2 - __unnamed_2)
__unnamed_2:
        /* <DEDUP_REMOVED lines=42> */
        /*04fe*/ 	.byte	0x3e, 0x5d, 0x00
.L_2:


//--------------------- .nv.shared._ZN7cutlass13device_kernelINS_4gemm6kernel13GemmUniversalIN4cute5tupleIJiiiiEEENS1_10collective13CollectiveMmaINS1_35MainloopSm100TmaUmmaWarpSpecializedILi9ELi2ELi4ENS5_IJNS4_1CILi2EEENSA_ILi1EEESC_EEEEENS5_IJNSA_ILi256EEENSA_ILi64EEENSA_ILi32EEEEEEfNS5_IJlSC_lEEEfSJ_NS4_8TiledMMAINS4_8MMA_AtomIJNS4_23SM100_MMA_TF32_2x1SM_SSINS_10tfloat32_tESN_fLi256ELi64ELNS4_4UMMA5MajorE0ELSP_0ELNSO_7ScaleInE0ELSQ_0EEEEEENS4_6LayoutINS5_IJSC_SC_SC_EEENS5_IJNSA_ILi0EEESV_SV_EEEEENS5_IJNS4_10UnderscoreESY_SY_EEEEENS4_18SM100_TMA_2SM_LOADENS4_14ComposedLayoutINS4_7SwizzleILi3ELi4ELi3EEENS4_18smem_ptr_flag_bitsILi32EEENST_INS5_IJNSA_ILi8EEESH_EEENS5_IJSH_SC_EEEEEEEvNS4_8identityES11_S1B_vS1C_EENS_8epilogue10collective18CollectiveEpilogueINS1E_23Sm100TmaWarpSpecializedILi4ELi2ELi16ELb1ELb0EEEJNS5_IJNSA_ILi128EEESG_SH_EEENS5_IJNST_IS1J_SC_EENST_INSA_ILi16EEESC_EEEEEfSJ_fSJ_NS1E_6fusion15FusionCallbacksIS1I_NS1P_17LinearCombinationIffffLNS_15FloatRoundStyleE2EEES1K_S1O_JEEENS4_5SM1004TMEM4LOAD26SM100_TMEM_LOAD_32dp32b16xENS4_13SM90_TMA_LOADENS12_INS13_ILi2ELi4ELi3EEES16_NST_INS5_IJS17_S1M_EEENS5_IJS1M_SC_EEEEEEENS4_39AutoVectorizingCopyWithAssumedAlignmentILi128EEENS4_14SM90_TMA_STOREES24_S26_S26_EEEvvEEEEvNT_6ParamsE --------------------------
	.section	.nv.shared._ZN7cutlass13device_kernelINS_4gemm6kernel13GemmUniversalIN4cute5tupleIJiiiiEEENS1_10collective13CollectiveMmaINS1_35MainloopSm100TmaUmmaWarpSpecializedILi9ELi2ELi4ENS5_IJNS4_1CILi2EEENSA_ILi1EEESC_EEEEENS5_IJNSA_ILi256EEENSA_ILi64EEENSA_ILi32EEEEEEfNS5_IJlSC_lEEEfSJ_NS4_8TiledMMAINS4_8MMA_AtomIJNS4_23SM100_MMA_TF32_2x1SM_SSINS_10tfloat32_tESN_fLi256ELi64ELNS4_4UMMA5MajorE0ELSP_0ELNSO_7ScaleInE0ELSQ_0EEEEEENS4_6LayoutINS5_IJSC_SC_SC_EEENS5_IJNSA_ILi0EEESV_SV_EEEEENS5_IJNS4_10UnderscoreESY_SY_EEEEENS4_18SM100_TMA_2SM_LOADENS4_14ComposedLayoutINS4_7SwizzleILi3ELi4ELi3EEENS4_18smem_ptr_flag_bitsILi32EEENST_INS5_IJNSA_ILi8EEESH_EEENS5_IJSH_SC_EEEEEEEvNS4_8identityES11_S1B_vS1C_EENS_8epilogue10collective18CollectiveEpilogueINS1E_23Sm100TmaWarpSpecializedILi4ELi2ELi16ELb1ELb0EEEJNS5_IJNSA_ILi128EEESG_SH_EEENS5_IJNST_IS1J_SC_EENST_INSA_ILi16EEESC_EEEEEfSJ_fSJ_NS1E_6fusion15FusionCallbacksIS1I_NS1P_17LinearCombinationIffffLNS_15FloatRoundStyleE2EEES1K_S1O_JEEENS4_5SM1004TMEM4LOAD26SM100_TMEM_LOAD_32dp32b16xENS4_13SM90_TMA_LOADENS12_INS13_ILi2ELi4ELi3EEES16_NST_INS5_IJS17_S1M_EEENS5_IJS1M_SC_EEEEEEENS4_39AutoVectorizingCopyWithAssumedAlignmentILi128EEENS4_14SM90_TMA_STOREES24_S26_S26_EEEvvEEEEvNT_6ParamsE,"aw",@nobits
	.sectionflags	@""
	.align	16
	.zero		1024


//--------------------- .nv.shared.reserved.0     --------------------------
	.section	.nv.shared.reserved.0,"aw",@nobits
	.weak		__nv_reservedSMEM_offset_0_alias
	.size		__nv_reservedSMEM_offset_0_alias, 0, 64
	.other		__nv_reservedSMEM_offset_0_alias,@"STO_CUDA_RESERVED_SHARED STV_DEFAULT"
__nv_reservedSMEM_offset_0_alias:
	.zero		0
.nv.shared.reserved.0:
	.zero		64
	.weak		__nv_reservedSMEM_tcgen05_partition
	.type		__nv_reservedSMEM_tcgen05_partition,@object
	.size		__nv_reservedSMEM_tcgen05_partition,(.L_0 - __nv_reservedSMEM_tcgen05_partition)
__nv_reservedSMEM_tcgen05_partition:
	.zero		32
.L_0:


//--------------------- .nv.global                --------------------------
	.section	.nv.global,"aw",@nobits
.nv.global:
	.type		_ZN40_INTERNAL_dd875851_4_k_cu_37dba166_261354cute1_E,@object
	.size		_ZN40_INTERNAL_dd875851_4_k_cu_37dba166_261354cute1_E,(_ZN40_INTERNAL_dd875851_4_k_cu_37dba166_261354cuda3std3__45__cpo6cbeginE - _ZN40_INTERNAL_dd875851_4_k_cu_37dba166_261354cute1_E)
_ZN40_INTERNAL_dd875851_4_k_cu_37dba166_261354cute1_E:
	.zero		1
	.type		_ZN40_INTERNAL_dd875851_4_k_cu_37dba166_261354cuda3std3__45__cpo6cbeginE,@object
	.size		_ZN40_INTERNAL_dd875851_4_k_cu_37dba166_261354cuda3std3__45__cpo6cbeginE,(_ZN40_INTERNAL_dd875851_4_k_cu_37dba166_261354cuda3std3__48in_placeE - _ZN40_INTERNAL_dd875851_4_k_cu_37dba166_261354cuda3std3__45__cpo6cbeginE)
_ZN40_INTERNAL_dd875851_4_k_cu_37dba166_261354cuda3std3__45__cpo6cbeginE:
	.zero		1
	.type		_ZN40_INTERNAL_dd875851_4_k_cu_37dba166_261354cuda3std3__48in_placeE,@object
	.size		_ZN40_INTERNAL_dd875851_4_k_cu_37dba166_261354cuda3std3__48in_placeE,(_ZN40_INTERNAL_dd875851_4_k_cu_37dba166_261354cuda3std6ranges3__45__cpo9iter_moveE - _ZN40_INTERNAL_dd875851_4_k_cu_37dba166_261354cuda3std3__48in_placeE)
_ZN40_INTERNAL_dd875851_4_k_cu_37dba166_261354cuda3std3__48in_placeE:
	.zero		1
	.type		_ZN40_INTERNAL_dd875851_4_k_cu_37dba166_261354cuda3std6ranges3__45__cpo9iter_moveE,@object
	.size		_ZN40_INTERNAL_dd875851_4_k_cu_37dba166_261354cuda3std6ranges3__45__cpo9iter_moveE,(_ZN40_INTERNAL_dd875851_4_k_cu_37dba166_261354cuda3std3__45__cpo5beginE - _ZN40_INTERNAL_dd875851_4_k_cu_37dba166_261354cuda3std6ranges3__45__cpo9iter_moveE)
_ZN40_INTERNAL_dd875851_4_k_cu_37dba166_261354cuda3std6ranges3__45__cpo9iter_moveE:
	.zero		1
	.type		_ZN40_INTERNAL_dd875851_4_k_cu_37dba166_261354cuda3std3__45__cpo5beginE,@object
	.size		_ZN40_INTERNAL_dd875851_4_k_cu_37dba166_261354cuda3std3__45__cpo5beginE,(_ZN40_INTERNAL_dd875851_4_k_cu_37dba166_261354cuda3std3__442_GLOBAL__N__dd875851_4_k_cu_37dba166_261356ignoreE - _ZN40_INTERNAL_dd875851_4_k_cu_37dba166_261354cuda3std3__45__cpo5beginE)
_ZN40_INTERNAL_dd875851_4_k_cu_37dba166_261354cuda3std3__45__cpo5beginE:
	.zero		1
	.type		_ZN40_INTERNAL_dd875851_4_k_cu_37dba166_261354cuda3std3__442_GLOBAL__N__dd875851_4_k_cu_37dba166_261356ignoreE,@object
	.size		_ZN40_INTERNAL_dd875851_4_k_cu_37dba166_261354cuda3std3__442_GLOBAL__N__dd875851_4_k_cu_37dba166_261356ignoreE,(_ZN40_INTERNAL_dd875851_4_k_cu_37dba166_261354cute7productE - _ZN40_INTERNAL_dd875851_4_k_cu_37dba166_261354cuda3std3__442_GLOBAL__N__dd875851_4_k_cu_37dba166_261356ignoreE)
_ZN40_INTERNAL_dd875851_4_k_cu_37dba166_261354cuda3std3__442_GLOBAL__N__dd875851_4_k_cu_37dba166_261356ignoreE:
	.zero		1
	.type		_ZN40_INTERNAL_dd875851_4_k_cu_37dba166_261354cute7productE,@object
	.size		_ZN40_INTERNAL_dd875851_4_k_cu_37dba166_261354cute7productE,(_ZN40_INTERNAL_dd875851_4_k_cu_37dba166_261354cuda3std3__45__cpo3endE - _ZN40_INTERNAL_dd875851_4_k_cu_37dba166_261354cute7productE)
_ZN40_INTERNAL_dd875851_4_k_cu_37dba166_261354cute7productE:
	.zero		1
	.type		_ZN40_INTERNAL_dd875851_4_k_cu_37dba166_261354cuda3std3__45__cpo3endE,@object
	.size		_ZN40_INTERNAL_dd875851_4_k_cu_37dba166_261354cuda3std3__45__cpo3endE,(_ZN40_INTERNAL_dd875851_4_k_cu_37dba166_261354cuda3std3__419piecewise_constructE - _ZN40_INTERNAL_dd875851_4_k_cu_37dba166_261354cuda3std3__45__cpo3endE)
_ZN40_INTERNAL_dd875851_4_k_cu_37dba166_261354cuda3std3__45__cpo3endE:
	.zero		1
	.type		_ZN40_INTERNAL_dd875851_4_k_cu_37dba166_261354cuda3std3__419piecewise_constructE,@object
	.size		_ZN40_INTERNAL_dd875851_4_k_cu_37dba166_261354cuda3std3__419piecewise_constructE,(_ZN40_INTERNAL_dd875851_4_k_cu_37dba166_261354cuda3std3__45__cpo4cendE - _ZN40_INTERNAL_dd875851_4_k_cu_37dba166_261354cuda3std3__419piecewise_constructE)
_ZN40_INTERNAL_dd875851_4_k_cu_37dba166_261354cuda3std3__419piecewise_constructE:
	.zero		1
	.type		_ZN40_INTERNAL_dd875851_4_k_cu_37dba166_261354cuda3std3__45__cpo4cendE,@object
	.size		_ZN40_INTERNAL_dd875851_4_k_cu_37dba166_261354cuda3std3__45__cpo4cendE,(_ZN40_INTERNAL_dd875851_4_k_cu_37dba166_261354cuda3std6ranges3__45__cpo4swapE - _ZN40_INTERNAL_dd875851_4_k_cu_37dba166_261354cuda3std3__45__cpo4cendE)
_ZN40_INTERNAL_dd875851_4_k_cu_37dba166_261354cuda3std3__45__cpo4cendE:
	.zero		1
	.type		_ZN40_INTERNAL_dd875851_4_k_cu_37dba166_261354cuda3std6ranges3__45__cpo4swapE,@object
	.size		_ZN40_INTERNAL_dd875851_4_k_cu_37dba166_261354cuda3std6ranges3__45__cpo4swapE,(.L_10 - _ZN40_INTERNAL_dd875851_4_k_cu_37dba166_261354cuda3std6ranges3__45__cpo4swapE)
_ZN40_INTERNAL_dd875851_4_k_cu_37dba166_261354cuda3std6ranges3__45__cpo4swapE:
	.zero		1
.L_10:


//--------------------- .nv.constant0._ZN7cutlass13device_kernelINS_4gemm6kernel13GemmUniversalIN4cute5tupleIJiiiiEEENS1_10collective13CollectiveMmaINS1_35MainloopSm100TmaUmmaWarpSpecializedILi9ELi2ELi4ENS5_IJNS4_1CILi2EEENSA_ILi1EEESC_EEEEENS5_IJNSA_ILi256EEENSA_ILi64EEENSA_ILi32EEEEEEfNS5_IJlSC_lEEEfSJ_NS4_8TiledMMAINS4_8MMA_AtomIJNS4_23SM100_MMA_TF32_2x1SM_SSINS_10tfloat32_tESN_fLi256ELi64ELNS4_4UMMA5MajorE0ELSP_0ELNSO_7ScaleInE0ELSQ_0EEEEEENS4_6LayoutINS5_IJSC_SC_SC_EEENS5_IJNSA_ILi0EEESV_SV_EEEEENS5_IJNS4_10UnderscoreESY_SY_EEEEENS4_18SM100_TMA_2SM_LOADENS4_14ComposedLayoutINS4_7SwizzleILi3ELi4ELi3EEENS4_18smem_ptr_flag_bitsILi32EEENST_INS5_IJNSA_ILi8EEESH_EEENS5_IJSH_SC_EEEEEEEvNS4_8identityES11_S1B_vS1C_EENS_8epilogue10collective18CollectiveEpilogueINS1E_23Sm100TmaWarpSpecializedILi4ELi2ELi16ELb1ELb0EEEJNS5_IJNSA_ILi128EEESG_SH_EEENS5_IJNST_IS1J_SC_EENST_INSA_ILi16EEESC_EEEEEfSJ_fSJ_NS1E_6fusion15FusionCallbacksIS1I_NS1P_17LinearCombinationIffffLNS_15FloatRoundStyleE2EEES1K_S1O_JEEENS4_5SM1004TMEM4LOAD26SM100_TMEM_LOAD_32dp32b16xENS4_13SM90_TMA_LOADENS12_INS13_ILi2ELi4ELi3EEES16_NST_INS5_IJS17_S1M_EEENS5_IJS1M_SC_EEEEEEENS4_39AutoVectorizingCopyWithAssumedAlignmentILi128EEENS4_14SM90_TMA_STOREES24_S26_S26_EEEvvEEEEvNT_6ParamsE --------------------------
	.section	.nv.constant0._ZN7cutlass13device_kernelINS_4gemm6kernel13GemmUniversalIN4cute5tupleIJiiiiEEENS1_10collective13CollectiveMmaINS1_35MainloopSm100TmaUmmaWarpSpecializedILi9ELi2ELi4ENS5_IJNS4_1CILi2EEENSA_ILi1EEESC_EEEEENS5_IJNSA_ILi256EEENSA_ILi64EEENSA_ILi32EEEEEEfNS5_IJlSC_lEEEfSJ_NS4_8TiledMMAINS4_8MMA_AtomIJNS4_23SM100_MMA_TF32_2x1SM_SSINS_10tfloat32_tESN_fLi256ELi64ELNS4_4UMMA5MajorE0ELSP_0ELNSO_7ScaleInE0ELSQ_0EEEEEENS4_6LayoutINS5_IJSC_SC_SC_EEENS5_IJNSA_ILi0EEESV_SV_EEEEENS5_IJNS4_10UnderscoreESY_SY_EEEEENS4_18SM100_TMA_2SM_LOADENS4_14ComposedLayoutINS4_7SwizzleILi3ELi4ELi3EEENS4_18smem_ptr_flag_bitsILi32EEENST_INS5_IJNSA_ILi8EEESH_EEENS5_IJSH_SC_EEEEEEEvNS4_8identityES11_S1B_vS1C_EENS_8epilogue10collective18CollectiveEpilogueINS1E_23Sm100TmaWarpSpecializedILi4ELi2ELi16ELb1ELb0EEEJNS5_IJNSA_ILi128EEESG_SH_EEENS5_IJNST_IS1J_SC_EENST_INSA_ILi16EEESC_EEEEEfSJ_fSJ_NS1E_6fusion15FusionCallbacksIS1I_NS1P_17LinearCombinationIffffLNS_15FloatRoundStyleE2EEES1K_S1O_JEEENS4_5SM1004TMEM4LOAD26SM100_TMEM_LOAD_32dp32b16xENS4_13SM90_TMA_LOADENS12_INS13_ILi2ELi4ELi3EEES16_NST_INS5_IJS17_S1M_EEENS5_IJS1M_SC_EEEEEEENS4_39AutoVectorizingCopyWithAssumedAlignmentILi128EEENS4_14SM90_TMA_STOREES24_S26_S26_EEEvvEEEEvNT_6ParamsE,"a",@progbits
	.sectionflags	@""
	.align	4
.nv.constant0._ZN7cutlass13device_kernelINS_4gemm6kernel13GemmUniversalIN4cute5tupleIJiiiiEEENS1_10collective13CollectiveMmaINS1_35MainloopSm100TmaUmmaWarpSpecializedILi9ELi2ELi4ENS5_IJNS4_1CILi2EEENSA_ILi1EEESC_EEEEENS5_IJNSA_ILi256EEENSA_ILi64EEENSA_ILi32EEEEEEfNS5_IJlSC_lEEEfSJ_NS4_8TiledMMAINS4_8MMA_AtomIJNS4_23SM100_MMA_TF32_2x1SM_SSINS_10tfloat32_tESN_fLi256ELi64ELNS4_4UMMA5MajorE0ELSP_0ELNSO_7ScaleInE0ELSQ_0EEEEEENS4_6LayoutINS5_IJSC_SC_SC_EEENS5_IJNSA_ILi0EEESV_SV_EEEEENS5_IJNS4_10UnderscoreESY_SY_EEEEENS4_18SM100_TMA_2SM_LOADENS4_14ComposedLayoutINS4_7SwizzleILi3ELi4ELi3EEENS4_18smem_ptr_flag_bitsILi32EEENST_INS5_IJNSA_ILi8EEESH_EEENS5_IJSH_SC_EEEEEEEvNS4_8identityES11_S1B_vS1C_EENS_8epilogue10collective18CollectiveEpilogueINS1E_23Sm100TmaWarpSpecializedILi4ELi2ELi16ELb1ELb0EEEJNS5_IJNSA_ILi128EEESG_SH_EEENS5_IJNST_IS1J_SC_EENST_INSA_ILi16EEESC_EEEEEfSJ_fSJ_NS1E_6fusion15FusionCallbacksIS1I_NS1P_17LinearCombinationIffffLNS_15FloatRoundStyleE2EEES1K_S1O_JEEENS4_5SM1004TMEM4LOAD26SM100_TMEM_LOAD_32dp32b16xENS4_13SM90_TMA_LOADENS12_INS13_ILi2ELi4ELi3EEES16_NST_INS5_IJS17_S1M_EEENS5_IJS1M_SC_EEEEEEENS4_39AutoVectorizingCopyWithAssumedAlignmentILi128EEENS4_14SM90_TMA_STOREES24_S26_S26_EEEvvEEEEvNT_6ParamsE:
	.zero		2944


//--------------------- SYMBOLS --------------------------

	.type		.nv.reservedSmem.offset0,@object
	.size		.nv.reservedSmem.offset0,0x4
	.type		.nv.reservedSmem.cap,@object
	.size		.nv.reservedSmem.cap,0x4
	.type		__assertfail,@function
